//
// Generated by NVIDIA NVVM Compiler
//
// Compiler Build ID: CL-36424714
// Cuda compilation tools, release 13.0, V13.0.88
// Based on NVVM 20.0.0
//

.version 9.0
.target sm_100
.address_size 64

	// .globl	ppo_batch_f32

.visible .entry ppo_batch_f32(
	.param .u64 .ptr .align 1 ppo_batch_f32_param_0,
	.param .u64 .ptr .align 1 ppo_batch_f32_param_1,
	.param .u32 ppo_batch_f32_param_2,
	.param .u32 ppo_batch_f32_param_3,
	.param .u64 .ptr .align 1 ppo_batch_f32_param_4,
	.param .u64 .ptr .align 1 ppo_batch_f32_param_5,
	.param .u32 ppo_batch_f32_param_6,
	.param .u32 ppo_batch_f32_param_7,
	.param .u64 .ptr .align 1 ppo_batch_f32_param_8
)
{
	.reg .pred 	%p<99>;
	.reg .b32 	%r<168>;
	.reg .b32 	%f<94>;
	.reg .b64 	%rd<64>;
	.reg .b64 	%fd<372>;

	ld.param.u64 	%rd17, [ppo_batch_f32_param_0];
	ld.param.u64 	%rd14, [ppo_batch_f32_param_1];
	ld.param.u32 	%r74, [ppo_batch_f32_param_2];
	ld.param.u32 	%r75, [ppo_batch_f32_param_3];
	ld.param.u64 	%rd15, [ppo_batch_f32_param_4];
	ld.param.u64 	%rd16, [ppo_batch_f32_param_5];
	ld.param.u32 	%r76, [ppo_batch_f32_param_6];
	ld.param.u32 	%r77, [ppo_batch_f32_param_7];
	ld.param.u64 	%rd18, [ppo_batch_f32_param_8];
	cvta.to.global.u64 	%rd1, %rd17;
	cvta.to.global.u64 	%rd2, %rd18;
	setp.lt.s32 	%p1, %r74, 1;
	@%p1 bra 	$L__BB0_58;
	mov.u32 	%r1, %ctaid.y;
	setp.ge.s32 	%p2, %r1, %r77;
	@%p2 bra 	$L__BB0_58;
	cvta.to.global.u64 	%rd19, %rd15;
	mul.wide.u32 	%rd20, %r1, 4;
	add.s64 	%rd21, %rd19, %rd20;
	ld.global.nc.u32 	%r2, [%rd21];
	cvt.u64.u32 	%rd3, %r2;
	cvta.to.global.u64 	%rd22, %rd16;
	add.s64 	%rd23, %rd22, %rd20;
	ld.global.nc.u32 	%r78, [%rd23];
	cvt.u64.u32 	%rd4, %r78;
	min.s32 	%r79, %r2, %r78;
	setp.lt.s32 	%p3, %r79, 1;
	@%p3 bra 	$L__BB0_58;
	cvt.u32.u64 	%r80, %rd4;
	add.s32 	%r165, %r80, %r75;
	add.s32 	%r5, %r165, -1;
	mul.lo.s32 	%r6, %r74, %r1;
	setp.ne.s32 	%p4, %r76, 0;
	@%p4 bra 	$L__BB0_10;
	mov.u32 	%r139, %ctaid.x;
	mov.u32 	%r7, %ntid.x;
	mov.u32 	%r140, %tid.x;
	mad.lo.s32 	%r145, %r139, %r7, %r140;
	setp.ge.s32 	%p91, %r145, %r74;
	@%p91 bra 	$L__BB0_58;
	cvta.to.global.u64 	%rd5, %rd14;
	cvt.u32.u64 	%r142, %rd3;
	cvt.rn.f64.u32 	%fd1, %r80;
	cvt.rn.f64.u32 	%fd2, %r142;
	mov.u32 	%r143, %nctaid.x;
	mul.lo.s32 	%r9, %r143, %r7;
$L__BB0_6:
	setp.lt.s32 	%p92, %r145, %r5;
	mov.f32 	%f87, 0f7FFFFFFF;
	@%p92 bra 	$L__BB0_9;
	cvt.s64.s32 	%rd53, %r145;
	mul.wide.s32 	%rd54, %r145, 8;
	add.s64 	%rd55, %rd5, %rd54;
	ld.global.nc.f64 	%fd328, [%rd55+8];
	sub.s64 	%rd56, %rd53, %rd3;
	shl.b64 	%rd57, %rd56, 3;
	add.s64 	%rd58, %rd5, %rd57;
	ld.global.nc.f64 	%fd329, [%rd58+8];
	sub.f64 	%fd3, %fd328, %fd329;
	sub.s64 	%rd59, %rd53, %rd4;
	shl.b64 	%rd60, %rd59, 3;
	add.s64 	%rd61, %rd5, %rd60;
	ld.global.nc.f64 	%fd330, [%rd61+8];
	sub.f64 	%fd331, %fd328, %fd330;
	abs.f64 	%fd332, %fd3;
	setp.equ.f64 	%p93, %fd332, 0d7FF0000000000000;
	abs.f64 	%fd333, %fd331;
	setp.equ.f64 	%p94, %fd333, 0d7FF0000000000000;
	or.pred  	%p95, %p93, %p94;
	setp.eq.f64 	%p96, %fd331, 0d0000000000000000;
	or.pred  	%p97, %p95, %p96;
	@%p97 bra 	$L__BB0_9;
	mul.f64 	%fd335, %fd3, %fd1;
	mul.f64 	%fd336, %fd331, %fd2;
	div.rn.f64 	%fd337, %fd335, %fd336;
	fma.rn.f64 	%fd338, %fd337, 0d4059000000000000, 0dC059000000000000;
	cvt.rn.f32.f64 	%f87, %fd338;
$L__BB0_9:
	add.s32 	%r144, %r145, %r6;
	mul.wide.s32 	%rd62, %r144, 4;
	add.s64 	%rd63, %rd2, %rd62;
	st.global.f32 	[%rd63], %f87;
	add.s32 	%r145, %r145, %r9;
	setp.lt.s32 	%p98, %r145, %r74;
	@%p98 bra 	$L__BB0_6;
	bra.uni 	$L__BB0_58;
$L__BB0_10:
	mov.u32 	%r12, %ctaid.x;
	mov.u32 	%r13, %ntid.x;
	mov.u32 	%r14, %tid.x;
	mad.lo.s32 	%r146, %r12, %r13, %r14;
	min.s32 	%r16, %r5, %r74;
	setp.ge.s32 	%p5, %r146, %r16;
	@%p5 bra 	$L__BB0_13;
	mov.u32 	%r81, %nctaid.x;
	mul.lo.s32 	%r17, %r81, %r13;
$L__BB0_12:
	add.s32 	%r82, %r146, %r6;
	mul.wide.s32 	%rd24, %r82, 4;
	add.s64 	%rd25, %rd2, %rd24;
	mov.b32 	%r83, 2147483647;
	st.global.u32 	[%rd25], %r83;
	add.s32 	%r146, %r146, %r17;
	setp.lt.s32 	%p6, %r146, %r16;
	@%p6 bra 	$L__BB0_12;
$L__BB0_13:
	bar.sync 	0;
	or.b32  	%r84, %r14, %r12;
	setp.ne.s32 	%p7, %r84, 0;
	setp.lt.s32 	%p8, %r74, %r165;
	or.pred  	%p9, %p7, %p8;
	@%p9 bra 	$L__BB0_58;
	cvt.u32.u64 	%r87, %rd3;
	add.s32 	%r20, %r87, 1;
	cvt.rn.f64.u32 	%fd68, %r20;
	mov.f64 	%fd69, 0d4000000000000000;
	div.rn.f64 	%fd5, %fd69, %fd68;
	add.s32 	%r88, %r80, 1;
	cvt.rn.f64.u32 	%fd70, %r88;
	div.rn.f64 	%fd6, %fd69, %fd70;
	mov.f64 	%fd71, 0d3FF0000000000000;
	sub.f64 	%fd7, %fd71, %fd5;
	setp.lt.u32 	%p10, %r80, 16;
	mov.f64 	%fd356, 0d0000000000000000;
	mov.b32 	%r150, 0;
	mov.f64 	%fd355, %fd356;
	@%p10 bra 	$L__BB0_17;
	mov.f64 	%fd356, 0d0000000000000000;
	mov.b32 	%r148, 0;
	sub.s32 	%r90, %r78, %r2;
	and.b32  	%r150, %r78, 2147483632;
	mov.u32 	%r147, %r75;
$L__BB0_16:
	.pragma "nounroll";
	mul.wide.s32 	%rd26, %r147, 4;
	add.s64 	%rd27, %rd1, %rd26;
	ld.global.nc.f32 	%f15, [%rd27];
	cvt.f64.f32 	%fd73, %f15;
	add.f64 	%fd74, %fd355, %fd73;
	setp.lt.s32 	%p11, %r148, %r90;
	add.f64 	%fd75, %fd356, %fd73;
	selp.f64 	%fd76, %fd356, %fd75, %p11;
	ld.global.nc.f32 	%f16, [%rd27+4];
	cvt.f64.f32 	%fd77, %f16;
	add.f64 	%fd78, %fd74, %fd77;
	add.s32 	%r91, %r148, 1;
	setp.lt.s32 	%p12, %r91, %r90;
	add.f64 	%fd79, %fd76, %fd77;
	selp.f64 	%fd80, %fd356, %fd79, %p12;
	ld.global.nc.f32 	%f17, [%rd27+8];
	cvt.f64.f32 	%fd81, %f17;
	add.f64 	%fd82, %fd78, %fd81;
	add.s32 	%r92, %r148, 2;
	setp.lt.s32 	%p13, %r92, %r90;
	add.f64 	%fd83, %fd80, %fd81;
	selp.f64 	%fd84, %fd356, %fd83, %p13;
	ld.global.nc.f32 	%f18, [%rd27+12];
	cvt.f64.f32 	%fd85, %f18;
	add.f64 	%fd86, %fd82, %fd85;
	add.s32 	%r93, %r148, 3;
	setp.lt.s32 	%p14, %r93, %r90;
	add.f64 	%fd87, %fd84, %fd85;
	selp.f64 	%fd88, %fd356, %fd87, %p14;
	ld.global.nc.f32 	%f19, [%rd27+16];
	cvt.f64.f32 	%fd89, %f19;
	add.f64 	%fd90, %fd86, %fd89;
	add.s32 	%r94, %r148, 4;
	setp.lt.s32 	%p15, %r94, %r90;
	add.f64 	%fd91, %fd88, %fd89;
	selp.f64 	%fd92, %fd356, %fd91, %p15;
	ld.global.nc.f32 	%f20, [%rd27+20];
	cvt.f64.f32 	%fd93, %f20;
	add.f64 	%fd94, %fd90, %fd93;
	add.s32 	%r95, %r148, 5;
	setp.lt.s32 	%p16, %r95, %r90;
	add.f64 	%fd95, %fd92, %fd93;
	selp.f64 	%fd96, %fd356, %fd95, %p16;
	ld.global.nc.f32 	%f21, [%rd27+24];
	cvt.f64.f32 	%fd97, %f21;
	add.f64 	%fd98, %fd94, %fd97;
	add.s32 	%r96, %r148, 6;
	setp.lt.s32 	%p17, %r96, %r90;
	add.f64 	%fd99, %fd96, %fd97;
	selp.f64 	%fd100, %fd356, %fd99, %p17;
	ld.global.nc.f32 	%f22, [%rd27+28];
	cvt.f64.f32 	%fd101, %f22;
	add.f64 	%fd102, %fd98, %fd101;
	add.s32 	%r97, %r148, 7;
	setp.lt.s32 	%p18, %r97, %r90;
	add.f64 	%fd103, %fd100, %fd101;
	selp.f64 	%fd104, %fd356, %fd103, %p18;
	ld.global.nc.f32 	%f23, [%rd27+32];
	cvt.f64.f32 	%fd105, %f23;
	add.f64 	%fd106, %fd102, %fd105;
	add.s32 	%r98, %r148, 8;
	setp.lt.s32 	%p19, %r98, %r90;
	add.f64 	%fd107, %fd104, %fd105;
	selp.f64 	%fd108, %fd356, %fd107, %p19;
	ld.global.nc.f32 	%f24, [%rd27+36];
	cvt.f64.f32 	%fd109, %f24;
	add.f64 	%fd110, %fd106, %fd109;
	add.s32 	%r99, %r148, 9;
	setp.lt.s32 	%p20, %r99, %r90;
	add.f64 	%fd111, %fd108, %fd109;
	selp.f64 	%fd112, %fd356, %fd111, %p20;
	ld.global.nc.f32 	%f25, [%rd27+40];
	cvt.f64.f32 	%fd113, %f25;
	add.f64 	%fd114, %fd110, %fd113;
	add.s32 	%r100, %r148, 10;
	setp.lt.s32 	%p21, %r100, %r90;
	add.f64 	%fd115, %fd112, %fd113;
	selp.f64 	%fd116, %fd356, %fd115, %p21;
	ld.global.nc.f32 	%f26, [%rd27+44];
	cvt.f64.f32 	%fd117, %f26;
	add.f64 	%fd118, %fd114, %fd117;
	add.s32 	%r101, %r148, 11;
	setp.lt.s32 	%p22, %r101, %r90;
	add.f64 	%fd119, %fd116, %fd117;
	selp.f64 	%fd120, %fd356, %fd119, %p22;
	ld.global.nc.f32 	%f27, [%rd27+48];
	cvt.f64.f32 	%fd121, %f27;
	add.f64 	%fd122, %fd118, %fd121;
	add.s32 	%r102, %r148, 12;
	setp.lt.s32 	%p23, %r102, %r90;
	add.f64 	%fd123, %fd120, %fd121;
	selp.f64 	%fd124, %fd356, %fd123, %p23;
	ld.global.nc.f32 	%f28, [%rd27+52];
	cvt.f64.f32 	%fd125, %f28;
	add.f64 	%fd126, %fd122, %fd125;
	add.s32 	%r103, %r148, 13;
	setp.lt.s32 	%p24, %r103, %r90;
	add.f64 	%fd127, %fd124, %fd125;
	selp.f64 	%fd128, %fd356, %fd127, %p24;
	ld.global.nc.f32 	%f29, [%rd27+56];
	cvt.f64.f32 	%fd129, %f29;
	add.f64 	%fd130, %fd126, %fd129;
	add.s32 	%r104, %r148, 14;
	setp.lt.s32 	%p25, %r104, %r90;
	add.f64 	%fd131, %fd128, %fd129;
	selp.f64 	%fd132, %fd356, %fd131, %p25;
	ld.global.nc.f32 	%f30, [%rd27+60];
	cvt.f64.f32 	%fd133, %f30;
	add.f64 	%fd355, %fd130, %fd133;
	add.s32 	%r105, %r148, 15;
	setp.lt.s32 	%p26, %r105, %r90;
	add.f64 	%fd134, %fd132, %fd133;
	selp.f64 	%fd356, %fd356, %fd134, %p26;
	add.s32 	%r147, %r147, 16;
	add.s32 	%r148, %r148, 16;
	setp.ne.s32 	%p27, %r148, %r150;
	@%p27 bra 	$L__BB0_16;
$L__BB0_17:
	cvt.u64.u32 	%rd6, %r78;
	and.b32  	%r106, %r78, 15;
	setp.eq.s32 	%p28, %r106, 0;
	@%p28 bra 	$L__BB0_26;
	cvt.u32.u64 	%r107, %rd6;
	and.b32  	%r108, %r107, 15;
	setp.lt.u32 	%p29, %r108, 8;
	@%p29 bra 	$L__BB0_20;
	add.s32 	%r109, %r150, %r75;
	mul.wide.s32 	%rd28, %r109, 4;
	add.s64 	%rd29, %rd1, %rd28;
	ld.global.nc.f32 	%f31, [%rd29];
	cvt.f64.f32 	%fd136, %f31;
	add.f64 	%fd137, %fd355, %fd136;
	sub.s32 	%r110, %r78, %r2;
	setp.lt.s32 	%p30, %r150, %r110;
	add.f64 	%fd138, %fd356, %fd136;
	selp.f64 	%fd139, %fd356, %fd138, %p30;
	add.s32 	%r111, %r150, 1;
	ld.global.nc.f32 	%f32, [%rd29+4];
	cvt.f64.f32 	%fd140, %f32;
	add.f64 	%fd141, %fd137, %fd140;
	setp.lt.s32 	%p31, %r111, %r110;
	add.f64 	%fd142, %fd139, %fd140;
	selp.f64 	%fd143, %fd356, %fd142, %p31;
	add.s32 	%r112, %r150, 2;
	ld.global.nc.f32 	%f33, [%rd29+8];
	cvt.f64.f32 	%fd144, %f33;
	add.f64 	%fd145, %fd141, %fd144;
	setp.lt.s32 	%p32, %r112, %r110;
	add.f64 	%fd146, %fd143, %fd144;
	selp.f64 	%fd147, %fd356, %fd146, %p32;
	add.s32 	%r113, %r150, 3;
	ld.global.nc.f32 	%f34, [%rd29+12];
	cvt.f64.f32 	%fd148, %f34;
	add.f64 	%fd149, %fd145, %fd148;
	setp.lt.s32 	%p33, %r113, %r110;
	add.f64 	%fd150, %fd147, %fd148;
	selp.f64 	%fd151, %fd356, %fd150, %p33;
	add.s32 	%r114, %r150, 4;
	ld.global.nc.f32 	%f35, [%rd29+16];
	cvt.f64.f32 	%fd152, %f35;
	add.f64 	%fd153, %fd149, %fd152;
	setp.lt.s32 	%p34, %r114, %r110;
	add.f64 	%fd154, %fd151, %fd152;
	selp.f64 	%fd155, %fd356, %fd154, %p34;
	add.s32 	%r115, %r150, 5;
	ld.global.nc.f32 	%f36, [%rd29+20];
	cvt.f64.f32 	%fd156, %f36;
	add.f64 	%fd157, %fd153, %fd156;
	setp.lt.s32 	%p35, %r115, %r110;
	add.f64 	%fd158, %fd155, %fd156;
	selp.f64 	%fd159, %fd356, %fd158, %p35;
	add.s32 	%r116, %r150, 6;
	ld.global.nc.f32 	%f37, [%rd29+24];
	cvt.f64.f32 	%fd160, %f37;
	add.f64 	%fd161, %fd157, %fd160;
	setp.lt.s32 	%p36, %r116, %r110;
	add.f64 	%fd162, %fd159, %fd160;
	selp.f64 	%fd163, %fd356, %fd162, %p36;
	add.s32 	%r117, %r150, 7;
	ld.global.nc.f32 	%f38, [%rd29+28];
	cvt.f64.f32 	%fd164, %f38;
	add.f64 	%fd355, %fd161, %fd164;
	setp.lt.s32 	%p37, %r117, %r110;
	add.f64 	%fd165, %fd163, %fd164;
	selp.f64 	%fd356, %fd356, %fd165, %p37;
	add.s32 	%r150, %r150, 8;
$L__BB0_20:
	cvt.u64.u32 	%rd7, %r78;
	and.b32  	%r118, %r78, 7;
	setp.eq.s32 	%p38, %r118, 0;
	@%p38 bra 	$L__BB0_26;
	cvt.u32.u64 	%r119, %rd7;
	and.b32  	%r120, %r119, 7;
	setp.lt.u32 	%p39, %r120, 4;
	@%p39 bra 	$L__BB0_23;
	add.s32 	%r121, %r150, %r75;
	mul.wide.s32 	%rd30, %r121, 4;
	add.s64 	%rd31, %rd1, %rd30;
	ld.global.nc.f32 	%f39, [%rd31];
	cvt.f64.f32 	%fd167, %f39;
	add.f64 	%fd168, %fd355, %fd167;
	sub.s32 	%r122, %r78, %r2;
	setp.lt.s32 	%p40, %r150, %r122;
	add.f64 	%fd169, %fd356, %fd167;
	selp.f64 	%fd170, %fd356, %fd169, %p40;
	add.s32 	%r123, %r150, 1;
	ld.global.nc.f32 	%f40, [%rd31+4];
	cvt.f64.f32 	%fd171, %f40;
	add.f64 	%fd172, %fd168, %fd171;
	setp.lt.s32 	%p41, %r123, %r122;
	add.f64 	%fd173, %fd170, %fd171;
	selp.f64 	%fd174, %fd356, %fd173, %p41;
	add.s32 	%r124, %r150, 2;
	ld.global.nc.f32 	%f41, [%rd31+8];
	cvt.f64.f32 	%fd175, %f41;
	add.f64 	%fd176, %fd172, %fd175;
	setp.lt.s32 	%p42, %r124, %r122;
	add.f64 	%fd177, %fd174, %fd175;
	selp.f64 	%fd178, %fd356, %fd177, %p42;
	add.s32 	%r125, %r150, 3;
	ld.global.nc.f32 	%f42, [%rd31+12];
	cvt.f64.f32 	%fd179, %f42;
	add.f64 	%fd355, %fd176, %fd179;
	setp.lt.s32 	%p43, %r125, %r122;
	add.f64 	%fd180, %fd178, %fd179;
	selp.f64 	%fd356, %fd356, %fd180, %p43;
	add.s32 	%r150, %r150, 4;
$L__BB0_23:
	cvt.u64.u32 	%rd8, %r78;
	and.b32  	%r126, %r78, 3;
	setp.eq.s32 	%p44, %r126, 0;
	@%p44 bra 	$L__BB0_26;
	add.s32 	%r153, %r150, %r75;
	cvt.u32.u64 	%r127, %rd8;
	and.b32  	%r128, %r127, 3;
	neg.s32 	%r152, %r128;
	sub.s32 	%r129, %r78, %r2;
$L__BB0_25:
	.pragma "nounroll";
	mul.wide.s32 	%rd32, %r153, 4;
	add.s64 	%rd33, %rd1, %rd32;
	ld.global.nc.f32 	%f43, [%rd33];
	cvt.f64.f32 	%fd181, %f43;
	add.f64 	%fd355, %fd355, %fd181;
	setp.lt.s32 	%p45, %r150, %r129;
	add.f64 	%fd182, %fd356, %fd181;
	selp.f64 	%fd356, %fd356, %fd182, %p45;
	add.s32 	%r150, %r150, 1;
	add.s32 	%r153, %r153, 1;
	add.s32 	%r152, %r152, 1;
	setp.ne.s32 	%p46, %r152, 0;
	@%p46 bra 	$L__BB0_25;
$L__BB0_26:
	cvt.u64.u32 	%rd9, %r2;
	cvt.rn.f64.u32 	%fd183, %r2;
	div.rn.f64 	%fd365, %fd356, %fd183;
	cvt.rn.f64.u32 	%fd184, %r78;
	div.rn.f64 	%fd368, %fd355, %fd184;
	add.s32 	%r157, %r2, %r75;
	setp.ge.u32 	%p47, %r2, %r78;
	@%p47 bra 	$L__BB0_39;
	cvt.u32.u64 	%r130, %rd9;
	add.s32 	%r131, %r20, %r75;
	max.s32 	%r132, %r131, %r165;
	sub.s32 	%r40, %r132, %r157;
	sub.s32 	%r133, %r130, %r132;
	add.s32 	%r134, %r133, %r75;
	setp.gt.u32 	%p48, %r134, -16;
	@%p48 bra 	$L__BB0_30;
	and.b32  	%r135, %r40, -16;
	neg.s32 	%r155, %r135;
$L__BB0_29:
	.pragma "nounroll";
	mul.wide.s32 	%rd34, %r157, 4;
	add.s64 	%rd35, %rd1, %rd34;
	ld.global.nc.f32 	%f44, [%rd35];
	cvt.f64.f32 	%fd186, %f44;
	mul.f64 	%fd187, %fd5, %fd186;
	fma.rn.f64 	%fd188, %fd7, %fd365, %fd187;
	ld.global.nc.f32 	%f45, [%rd35+4];
	cvt.f64.f32 	%fd189, %f45;
	mul.f64 	%fd190, %fd5, %fd189;
	fma.rn.f64 	%fd191, %fd7, %fd188, %fd190;
	ld.global.nc.f32 	%f46, [%rd35+8];
	cvt.f64.f32 	%fd192, %f46;
	mul.f64 	%fd193, %fd5, %fd192;
	fma.rn.f64 	%fd194, %fd7, %fd191, %fd193;
	ld.global.nc.f32 	%f47, [%rd35+12];
	cvt.f64.f32 	%fd195, %f47;
	mul.f64 	%fd196, %fd5, %fd195;
	fma.rn.f64 	%fd197, %fd7, %fd194, %fd196;
	ld.global.nc.f32 	%f48, [%rd35+16];
	cvt.f64.f32 	%fd198, %f48;
	mul.f64 	%fd199, %fd5, %fd198;
	fma.rn.f64 	%fd200, %fd7, %fd197, %fd199;
	ld.global.nc.f32 	%f49, [%rd35+20];
	cvt.f64.f32 	%fd201, %f49;
	mul.f64 	%fd202, %fd5, %fd201;
	fma.rn.f64 	%fd203, %fd7, %fd200, %fd202;
	ld.global.nc.f32 	%f50, [%rd35+24];
	cvt.f64.f32 	%fd204, %f50;
	mul.f64 	%fd205, %fd5, %fd204;
	fma.rn.f64 	%fd206, %fd7, %fd203, %fd205;
	ld.global.nc.f32 	%f51, [%rd35+28];
	cvt.f64.f32 	%fd207, %f51;
	mul.f64 	%fd208, %fd5, %fd207;
	fma.rn.f64 	%fd209, %fd7, %fd206, %fd208;
	ld.global.nc.f32 	%f52, [%rd35+32];
	cvt.f64.f32 	%fd210, %f52;
	mul.f64 	%fd211, %fd5, %fd210;
	fma.rn.f64 	%fd212, %fd7, %fd209, %fd211;
	ld.global.nc.f32 	%f53, [%rd35+36];
	cvt.f64.f32 	%fd213, %f53;
	mul.f64 	%fd214, %fd5, %fd213;
	fma.rn.f64 	%fd215, %fd7, %fd212, %fd214;
	ld.global.nc.f32 	%f54, [%rd35+40];
	cvt.f64.f32 	%fd216, %f54;
	mul.f64 	%fd217, %fd5, %fd216;
	fma.rn.f64 	%fd218, %fd7, %fd215, %fd217;
	ld.global.nc.f32 	%f55, [%rd35+44];
	cvt.f64.f32 	%fd219, %f55;
	mul.f64 	%fd220, %fd5, %fd219;
	fma.rn.f64 	%fd221, %fd7, %fd218, %fd220;
	ld.global.nc.f32 	%f56, [%rd35+48];
	cvt.f64.f32 	%fd222, %f56;
	mul.f64 	%fd223, %fd5, %fd222;
	fma.rn.f64 	%fd224, %fd7, %fd221, %fd223;
	ld.global.nc.f32 	%f57, [%rd35+52];
	cvt.f64.f32 	%fd225, %f57;
	mul.f64 	%fd226, %fd5, %fd225;
	fma.rn.f64 	%fd227, %fd7, %fd224, %fd226;
	ld.global.nc.f32 	%f58, [%rd35+56];
	cvt.f64.f32 	%fd228, %f58;
	mul.f64 	%fd229, %fd5, %fd228;
	fma.rn.f64 	%fd230, %fd7, %fd227, %fd229;
	ld.global.nc.f32 	%f59, [%rd35+60];
	cvt.f64.f32 	%fd231, %f59;
	mul.f64 	%fd232, %fd5, %fd231;
	fma.rn.f64 	%fd365, %fd7, %fd230, %fd232;
	add.s32 	%r157, %r157, 16;
	add.s32 	%r155, %r155, 16;
	setp.ne.s32 	%p49, %r155, 0;
	@%p49 bra 	$L__BB0_29;
$L__BB0_30:
	and.b32  	%r47, %r40, 15;
	setp.eq.s32 	%p50, %r47, 0;
	@%p50 bra 	$L__BB0_39;
	and.b32  	%r48, %r40, 7;
	setp.lt.u32 	%p51, %r47, 8;
	@%p51 bra 	$L__BB0_33;
	mul.wide.s32 	%rd36, %r157, 4;
	add.s64 	%rd37, %rd1, %rd36;
	ld.global.nc.f32 	%f60, [%rd37];
	cvt.f64.f32 	%fd234, %f60;
	mul.f64 	%fd235, %fd5, %fd234;
	fma.rn.f64 	%fd236, %fd7, %fd365, %fd235;
	ld.global.nc.f32 	%f61, [%rd37+4];
	cvt.f64.f32 	%fd237, %f61;
	mul.f64 	%fd238, %fd5, %fd237;
	fma.rn.f64 	%fd239, %fd7, %fd236, %fd238;
	ld.global.nc.f32 	%f62, [%rd37+8];
	cvt.f64.f32 	%fd240, %f62;
	mul.f64 	%fd241, %fd5, %fd240;
	fma.rn.f64 	%fd242, %fd7, %fd239, %fd241;
	ld.global.nc.f32 	%f63, [%rd37+12];
	cvt.f64.f32 	%fd243, %f63;
	mul.f64 	%fd244, %fd5, %fd243;
	fma.rn.f64 	%fd245, %fd7, %fd242, %fd244;
	ld.global.nc.f32 	%f64, [%rd37+16];
	cvt.f64.f32 	%fd246, %f64;
	mul.f64 	%fd247, %fd5, %fd246;
	fma.rn.f64 	%fd248, %fd7, %fd245, %fd247;
	ld.global.nc.f32 	%f65, [%rd37+20];
	cvt.f64.f32 	%fd249, %f65;
	mul.f64 	%fd250, %fd5, %fd249;
	fma.rn.f64 	%fd251, %fd7, %fd248, %fd250;
	ld.global.nc.f32 	%f66, [%rd37+24];
	cvt.f64.f32 	%fd252, %f66;
	mul.f64 	%fd253, %fd5, %fd252;
	fma.rn.f64 	%fd254, %fd7, %fd251, %fd253;
	ld.global.nc.f32 	%f67, [%rd37+28];
	cvt.f64.f32 	%fd255, %f67;
	mul.f64 	%fd256, %fd5, %fd255;
	fma.rn.f64 	%fd365, %fd7, %fd254, %fd256;
	add.s32 	%r157, %r157, 8;
$L__BB0_33:
	setp.eq.s32 	%p52, %r48, 0;
	@%p52 bra 	$L__BB0_39;
	and.b32  	%r51, %r40, 3;
	setp.lt.u32 	%p53, %r48, 4;
	@%p53 bra 	$L__BB0_36;
	mul.wide.s32 	%rd38, %r157, 4;
	add.s64 	%rd39, %rd1, %rd38;
	ld.global.nc.f32 	%f68, [%rd39];
	cvt.f64.f32 	%fd258, %f68;
	mul.f64 	%fd259, %fd5, %fd258;
	fma.rn.f64 	%fd260, %fd7, %fd365, %fd259;
	ld.global.nc.f32 	%f69, [%rd39+4];
	cvt.f64.f32 	%fd261, %f69;
	mul.f64 	%fd262, %fd5, %fd261;
	fma.rn.f64 	%fd263, %fd7, %fd260, %fd262;
	ld.global.nc.f32 	%f70, [%rd39+8];
	cvt.f64.f32 	%fd264, %f70;
	mul.f64 	%fd265, %fd5, %fd264;
	fma.rn.f64 	%fd266, %fd7, %fd263, %fd265;
	ld.global.nc.f32 	%f71, [%rd39+12];
	cvt.f64.f32 	%fd267, %f71;
	mul.f64 	%fd268, %fd5, %fd267;
	fma.rn.f64 	%fd365, %fd7, %fd266, %fd268;
	add.s32 	%r157, %r157, 4;
$L__BB0_36:
	setp.eq.s32 	%p54, %r51, 0;
	@%p54 bra 	$L__BB0_39;
	neg.s32 	%r160, %r51;
$L__BB0_38:
	.pragma "nounroll";
	mul.wide.s32 	%rd40, %r157, 4;
	add.s64 	%rd41, %rd1, %rd40;
	ld.global.nc.f32 	%f72, [%rd41];
	cvt.f64.f32 	%fd269, %f72;
	mul.f64 	%fd270, %fd5, %fd269;
	fma.rn.f64 	%fd365, %fd7, %fd365, %fd270;
	add.s32 	%r157, %r157, 1;
	add.s32 	%r160, %r160, 1;
	setp.ne.s32 	%p55, %r160, 0;
	@%p55 bra 	$L__BB0_38;
$L__BB0_39:
	abs.f64 	%fd271, %fd365;
	setp.equ.f64 	%p56, %fd271, 0d7FF0000000000000;
	abs.f64 	%fd272, %fd368;
	setp.equ.f64 	%p57, %fd272, 0d7FF0000000000000;
	or.pred  	%p58, %p56, %p57;
	setp.eq.f64 	%p59, %fd368, 0d0000000000000000;
	mov.f32 	%f88, 0f7FFFFFFF;
	or.pred  	%p60, %p58, %p59;
	@%p60 bra 	$L__BB0_41;
	div.rn.f64 	%fd274, %fd365, %fd368;
	fma.rn.f64 	%fd275, %fd274, 0d4059000000000000, 0dC059000000000000;
	cvt.rn.f32.f64 	%f88, %fd275;
$L__BB0_41:
	cvt.u64.u32 	%rd42, %r6;
	cvt.s64.s32 	%rd43, %r165;
	add.s64 	%rd44, %rd43, %rd42;
	shl.b64 	%rd45, %rd44, 2;
	add.s64 	%rd46, %rd2, %rd45;
	st.global.f32 	[%rd46+-4], %f88;
	setp.le.s32 	%p61, %r74, %r165;
	@%p61 bra 	$L__BB0_58;
	sub.s32 	%r136, %r74, %r165;
	and.b32  	%r59, %r136, 3;
	setp.eq.s32 	%p62, %r59, 0;
	@%p62 bra 	$L__BB0_47;
	add.s32 	%r163, %r165, %r6;
	neg.s32 	%r162, %r59;
$L__BB0_44:
	.pragma "nounroll";
	mul.wide.s32 	%rd47, %r165, 4;
	add.s64 	%rd48, %rd1, %rd47;
	ld.global.nc.f32 	%f75, [%rd48];
	cvt.f64.f32 	%fd276, %f75;
	mul.f64 	%fd277, %fd5, %fd276;
	fma.rn.f64 	%fd365, %fd7, %fd365, %fd277;
	mul.f64 	%fd278, %fd6, %fd276;
	mov.f64 	%fd279, 0d3FF0000000000000;
	sub.f64 	%fd280, %fd279, %fd6;
	fma.rn.f64 	%fd368, %fd280, %fd368, %fd278;
	abs.f64 	%fd282, %fd365;
	setp.equ.f64 	%p63, %fd282, 0d7FF0000000000000;
	abs.f64 	%fd283, %fd368;
	setp.equ.f64 	%p64, %fd283, 0d7FF0000000000000;
	or.pred  	%p65, %p63, %p64;
	setp.eq.f64 	%p66, %fd368, 0d0000000000000000;
	mov.f32 	%f89, 0f7FFFFFFF;
	or.pred  	%p67, %p65, %p66;
	@%p67 bra 	$L__BB0_46;
	div.rn.f64 	%fd285, %fd365, %fd368;
	fma.rn.f64 	%fd286, %fd285, 0d4059000000000000, 0dC059000000000000;
	cvt.rn.f32.f64 	%f89, %fd286;
$L__BB0_46:
	mul.wide.s32 	%rd49, %r163, 4;
	add.s64 	%rd50, %rd2, %rd49;
	st.global.f32 	[%rd50], %f89;
	add.s32 	%r165, %r165, 1;
	add.s32 	%r163, %r163, 1;
	add.s32 	%r162, %r162, 1;
	setp.ne.s32 	%p68, %r162, 0;
	@%p68 bra 	$L__BB0_44;
$L__BB0_47:
	sub.s32 	%r137, %r78, %r74;
	add.s32 	%r138, %r137, %r75;
	setp.gt.u32 	%p69, %r138, -4;
	@%p69 bra 	$L__BB0_58;
	add.s64 	%rd10, %rd1, 8;
	add.s64 	%rd11, %rd2, 8;
	add.s32 	%r166, %r165, %r6;
$L__BB0_49:
	mul.wide.s32 	%rd51, %r165, 4;
	add.s64 	%rd12, %rd10, %rd51;
	ld.global.nc.f32 	%f77, [%rd12+-8];
	cvt.f64.f32 	%fd287, %f77;
	mul.f64 	%fd288, %fd5, %fd287;
	fma.rn.f64 	%fd57, %fd7, %fd365, %fd288;
	mul.f64 	%fd289, %fd6, %fd287;
	mov.f64 	%fd290, 0d3FF0000000000000;
	sub.f64 	%fd291, %fd290, %fd6;
	fma.rn.f64 	%fd292, %fd291, %fd368, %fd289;
	abs.f64 	%fd293, %fd57;
	setp.equ.f64 	%p70, %fd293, 0d7FF0000000000000;
	abs.f64 	%fd294, %fd292;
	setp.equ.f64 	%p71, %fd294, 0d7FF0000000000000;
	or.pred  	%p72, %p70, %p71;
	setp.eq.f64 	%p73, %fd292, 0d0000000000000000;
	mov.f32 	%f90, 0f7FFFFFFF;
	or.pred  	%p74, %p72, %p73;
	@%p74 bra 	$L__BB0_51;
	div.rn.f64 	%fd296, %fd57, %fd292;
	fma.rn.f64 	%fd297, %fd296, 0d4059000000000000, 0dC059000000000000;
	cvt.rn.f32.f64 	%f90, %fd297;
$L__BB0_51:
	mul.wide.s32 	%rd52, %r166, 4;
	add.s64 	%rd13, %rd11, %rd52;
	st.global.f32 	[%rd13+-8], %f90;
	ld.global.nc.f32 	%f79, [%rd12+-4];
	cvt.f64.f32 	%fd298, %f79;
	mul.f64 	%fd299, %fd5, %fd298;
	fma.rn.f64 	%fd59, %fd7, %fd57, %fd299;
	mul.f64 	%fd300, %fd6, %fd298;
	mov.f64 	%fd301, 0d3FF0000000000000;
	sub.f64 	%fd302, %fd301, %fd6;
	fma.rn.f64 	%fd303, %fd302, %fd292, %fd300;
	abs.f64 	%fd304, %fd59;
	setp.equ.f64 	%p75, %fd304, 0d7FF0000000000000;
	abs.f64 	%fd305, %fd303;
	setp.equ.f64 	%p76, %fd305, 0d7FF0000000000000;
	or.pred  	%p77, %p75, %p76;
	setp.eq.f64 	%p78, %fd303, 0d0000000000000000;
	mov.f32 	%f91, 0f7FFFFFFF;
	or.pred  	%p79, %p77, %p78;
	@%p79 bra 	$L__BB0_53;
	div.rn.f64 	%fd307, %fd59, %fd303;
	fma.rn.f64 	%fd308, %fd307, 0d4059000000000000, 0dC059000000000000;
	cvt.rn.f32.f64 	%f91, %fd308;
$L__BB0_53:
	st.global.f32 	[%rd13+-4], %f91;
	ld.global.nc.f32 	%f81, [%rd12];
	cvt.f64.f32 	%fd309, %f81;
	mul.f64 	%fd310, %fd5, %fd309;
	fma.rn.f64 	%fd61, %fd7, %fd59, %fd310;
	mul.f64 	%fd311, %fd6, %fd309;
	mov.f64 	%fd312, 0d3FF0000000000000;
	sub.f64 	%fd62, %fd312, %fd6;
	fma.rn.f64 	%fd313, %fd62, %fd303, %fd311;
	abs.f64 	%fd314, %fd61;
	setp.equ.f64 	%p80, %fd314, 0d7FF0000000000000;
	abs.f64 	%fd315, %fd313;
	setp.equ.f64 	%p81, %fd315, 0d7FF0000000000000;
	or.pred  	%p82, %p80, %p81;
	setp.eq.f64 	%p83, %fd313, 0d0000000000000000;
	mov.f32 	%f92, 0f7FFFFFFF;
	or.pred  	%p84, %p82, %p83;
	@%p84 bra 	$L__BB0_55;
	div.rn.f64 	%fd317, %fd61, %fd313;
	fma.rn.f64 	%fd318, %fd317, 0d4059000000000000, 0dC059000000000000;
	cvt.rn.f32.f64 	%f92, %fd318;
$L__BB0_55:
	st.global.f32 	[%rd13], %f92;
	ld.global.nc.f32 	%f83, [%rd12+4];
	cvt.f64.f32 	%fd319, %f83;
	mul.f64 	%fd320, %fd5, %fd319;
	fma.rn.f64 	%fd365, %fd7, %fd61, %fd320;
	mul.f64 	%fd321, %fd6, %fd319;
	fma.rn.f64 	%fd368, %fd62, %fd313, %fd321;
	abs.f64 	%fd323, %fd365;
	setp.equ.f64 	%p85, %fd323, 0d7FF0000000000000;
	abs.f64 	%fd324, %fd368;
	setp.equ.f64 	%p86, %fd324, 0d7FF0000000000000;
	or.pred  	%p87, %p85, %p86;
	setp.eq.f64 	%p88, %fd368, 0d0000000000000000;
	mov.f32 	%f93, 0f7FFFFFFF;
	or.pred  	%p89, %p87, %p88;
	@%p89 bra 	$L__BB0_57;
	div.rn.f64 	%fd326, %fd365, %fd368;
	fma.rn.f64 	%fd327, %fd326, 0d4059000000000000, 0dC059000000000000;
	cvt.rn.f32.f64 	%f93, %fd327;
$L__BB0_57:
	st.global.f32 	[%rd13+4], %f93;
	add.s32 	%r165, %r165, 4;
	add.s32 	%r166, %r166, 4;
	setp.lt.s32 	%p90, %r165, %r74;
	@%p90 bra 	$L__BB0_49;
$L__BB0_58:
	ret;

}
	// .globl	ppo_many_series_one_param_time_major_f32
.visible .entry ppo_many_series_one_param_time_major_f32(
	.param .u64 .ptr .align 1 ppo_many_series_one_param_time_major_f32_param_0,
	.param .u64 .ptr .align 1 ppo_many_series_one_param_time_major_f32_param_1,
	.param .u64 .ptr .align 1 ppo_many_series_one_param_time_major_f32_param_2,
	.param .u32 ppo_many_series_one_param_time_major_f32_param_3,
	.param .u32 ppo_many_series_one_param_time_major_f32_param_4,
	.param .u32 ppo_many_series_one_param_time_major_f32_param_5,
	.param .u32 ppo_many_series_one_param_time_major_f32_param_6,
	.param .u32 ppo_many_series_one_param_time_major_f32_param_7,
	.param .u64 .ptr .align 1 ppo_many_series_one_param_time_major_f32_param_8
)
{
	.reg .pred 	%p<91>;
	.reg .b32 	%r<240>;
	.reg .b32 	%f<80>;
	.reg .b64 	%rd<140>;
	.reg .b64 	%fd<307>;

	ld.param.u64 	%rd20, [ppo_many_series_one_param_time_major_f32_param_0];
	ld.param.u64 	%rd18, [ppo_many_series_one_param_time_major_f32_param_1];
	ld.param.u64 	%rd19, [ppo_many_series_one_param_time_major_f32_param_2];
	ld.param.u32 	%r122, [ppo_many_series_one_param_time_major_f32_param_3];
	ld.param.u32 	%r123, [ppo_many_series_one_param_time_major_f32_param_4];
	ld.param.u32 	%r124, [ppo_many_series_one_param_time_major_f32_param_5];
	ld.param.u32 	%r125, [ppo_many_series_one_param_time_major_f32_param_6];
	ld.param.u32 	%r126, [ppo_many_series_one_param_time_major_f32_param_7];
	ld.param.u64 	%rd21, [ppo_many_series_one_param_time_major_f32_param_8];
	cvta.to.global.u64 	%rd1, %rd20;
	cvta.to.global.u64 	%rd2, %rd21;
	min.s32 	%r127, %r122, %r123;
	setp.lt.s32 	%p1, %r127, 1;
	@%p1 bra 	$L__BB1_67;
	mov.u32 	%r128, %ctaid.y;
	mov.u32 	%r129, %ntid.y;
	mul.lo.s32 	%r1, %r128, %r129;
	mov.u32 	%r2, %tid.y;
	add.s32 	%r3, %r1, %r2;
	setp.ge.u32 	%p2, %r3, %r122;
	@%p2 bra 	$L__BB1_67;
	cvta.to.global.u64 	%rd22, %rd19;
	mul.wide.u32 	%rd23, %r3, 4;
	add.s64 	%rd24, %rd22, %rd23;
	ld.global.nc.u32 	%r130, [%rd24];
	max.s32 	%r4, %r130, 0;
	add.s32 	%r237, %r4, %r125;
	add.s32 	%r6, %r237, -1;
	setp.ne.s32 	%p3, %r126, 0;
	@%p3 bra 	$L__BB1_9;
	mov.u32 	%r194, %ctaid.x;
	mov.u32 	%r7, %ntid.x;
	mov.u32 	%r195, %tid.x;
	mad.lo.s32 	%r203, %r194, %r7, %r195;
	setp.ge.s32 	%p83, %r203, %r123;
	@%p83 bra 	$L__BB1_67;
	cvta.to.global.u64 	%rd3, %rd18;
	add.s32 	%r9, %r3, 1;
	cvt.rn.f64.s32 	%fd1, %r125;
	cvt.rn.f64.s32 	%fd2, %r124;
	mov.u32 	%r196, %nctaid.x;
	mul.lo.s32 	%r10, %r196, %r7;
$L__BB1_5:
	setp.lt.s32 	%p84, %r203, %r6;
	mov.f32 	%f73, 0f7FFFFFFF;
	@%p84 bra 	$L__BB1_8;
	mad.lo.s32 	%r197, %r203, %r122, %r9;
	sub.s32 	%r198, %r203, %r124;
	mad.lo.s32 	%r199, %r198, %r122, %r9;
	sub.s32 	%r200, %r203, %r125;
	mad.lo.s32 	%r201, %r200, %r122, %r9;
	mul.wide.s32 	%rd130, %r197, 8;
	add.s64 	%rd131, %rd3, %rd130;
	ld.global.nc.f64 	%fd265, [%rd131];
	mul.wide.s32 	%rd132, %r199, 8;
	add.s64 	%rd133, %rd3, %rd132;
	ld.global.nc.f64 	%fd266, [%rd133];
	sub.f64 	%fd3, %fd265, %fd266;
	mul.wide.s32 	%rd134, %r201, 8;
	add.s64 	%rd135, %rd3, %rd134;
	ld.global.nc.f64 	%fd267, [%rd135];
	sub.f64 	%fd268, %fd265, %fd267;
	abs.f64 	%fd269, %fd3;
	setp.equ.f64 	%p85, %fd269, 0d7FF0000000000000;
	abs.f64 	%fd270, %fd268;
	setp.equ.f64 	%p86, %fd270, 0d7FF0000000000000;
	or.pred  	%p87, %p85, %p86;
	setp.eq.f64 	%p88, %fd268, 0d0000000000000000;
	or.pred  	%p89, %p87, %p88;
	@%p89 bra 	$L__BB1_8;
	mul.f64 	%fd272, %fd3, %fd1;
	mul.f64 	%fd273, %fd268, %fd2;
	div.rn.f64 	%fd274, %fd272, %fd273;
	fma.rn.f64 	%fd275, %fd274, 0d4059000000000000, 0dC059000000000000;
	cvt.rn.f32.f64 	%f73, %fd275;
$L__BB1_8:
	mad.lo.s32 	%r202, %r203, %r122, %r3;
	mul.wide.s32 	%rd136, %r202, 4;
	add.s64 	%rd137, %rd2, %rd136;
	st.global.f32 	[%rd137], %f73;
	add.s32 	%r203, %r203, %r10;
	setp.lt.s32 	%p90, %r203, %r123;
	@%p90 bra 	$L__BB1_5;
	bra.uni 	$L__BB1_67;
$L__BB1_9:
	mov.u32 	%r131, %tid.x;
	setp.ne.s32 	%p4, %r131, 0;
	@%p4 bra 	$L__BB1_67;
	min.s32 	%r13, %r6, %r123;
	setp.lt.s32 	%p5, %r13, 1;
	@%p5 bra 	$L__BB1_22;
	and.b32  	%r14, %r13, 7;
	setp.lt.u32 	%p6, %r13, 8;
	mov.b32 	%r213, 0;
	@%p6 bra 	$L__BB1_14;
	and.b32  	%r213, %r13, 2147483640;
	neg.s32 	%r211, %r213;
	add.s32 	%r133, %r2, %r122;
	add.s32 	%r210, %r133, %r1;
	shl.b32 	%r18, %r122, 3;
	shl.b32 	%r134, %r122, 1;
	add.s32 	%r209, %r3, %r134;
	mad.lo.s32 	%r208, %r122, 3, %r3;
	shl.b32 	%r135, %r122, 2;
	add.s32 	%r207, %r3, %r135;
	mad.lo.s32 	%r206, %r122, 5, %r3;
	mad.lo.s32 	%r205, %r122, 6, %r3;
	mad.lo.s32 	%r204, %r122, 7, %r3;
	add.s64 	%rd138, %rd2, %rd23;
	mul.wide.u32 	%rd5, %r18, 4;
$L__BB1_13:
	.pragma "nounroll";
	mov.b32 	%r136, 2147483647;
	st.global.u32 	[%rd138], %r136;
	mul.wide.u32 	%rd26, %r210, 4;
	add.s64 	%rd27, %rd2, %rd26;
	st.global.u32 	[%rd27], %r136;
	mul.wide.u32 	%rd28, %r209, 4;
	add.s64 	%rd29, %rd2, %rd28;
	st.global.u32 	[%rd29], %r136;
	mul.wide.u32 	%rd30, %r208, 4;
	add.s64 	%rd31, %rd2, %rd30;
	st.global.u32 	[%rd31], %r136;
	mul.wide.u32 	%rd32, %r207, 4;
	add.s64 	%rd33, %rd2, %rd32;
	st.global.u32 	[%rd33], %r136;
	mul.wide.u32 	%rd34, %r206, 4;
	add.s64 	%rd35, %rd2, %rd34;
	st.global.u32 	[%rd35], %r136;
	mul.wide.u32 	%rd36, %r205, 4;
	add.s64 	%rd37, %rd2, %rd36;
	st.global.u32 	[%rd37], %r136;
	mul.wide.u32 	%rd38, %r204, 4;
	add.s64 	%rd39, %rd2, %rd38;
	st.global.u32 	[%rd39], %r136;
	add.s32 	%r211, %r211, 8;
	add.s32 	%r210, %r210, %r18;
	add.s32 	%r209, %r209, %r18;
	add.s32 	%r208, %r208, %r18;
	add.s32 	%r207, %r207, %r18;
	add.s32 	%r206, %r206, %r18;
	add.s32 	%r205, %r205, %r18;
	add.s32 	%r204, %r204, %r18;
	add.s64 	%rd138, %rd138, %rd5;
	setp.ne.s32 	%p7, %r211, 0;
	@%p7 bra 	$L__BB1_13;
$L__BB1_14:
	setp.eq.s32 	%p8, %r14, 0;
	@%p8 bra 	$L__BB1_22;
	and.b32  	%r42, %r13, 3;
	setp.lt.u32 	%p9, %r14, 4;
	@%p9 bra 	$L__BB1_17;
	mad.lo.s32 	%r137, %r213, %r122, %r3;
	mul.wide.u32 	%rd40, %r137, 4;
	add.s64 	%rd41, %rd2, %rd40;
	mov.b32 	%r138, 2147483647;
	st.global.u32 	[%rd41], %r138;
	add.s32 	%r139, %r137, %r122;
	mul.wide.u32 	%rd42, %r139, 4;
	add.s64 	%rd43, %rd2, %rd42;
	st.global.u32 	[%rd43], %r138;
	add.s32 	%r140, %r139, %r122;
	mul.wide.u32 	%rd44, %r140, 4;
	add.s64 	%rd45, %rd2, %rd44;
	st.global.u32 	[%rd45], %r138;
	add.s32 	%r141, %r140, %r122;
	mul.wide.u32 	%rd46, %r141, 4;
	add.s64 	%rd47, %rd2, %rd46;
	st.global.u32 	[%rd47], %r138;
	add.s32 	%r213, %r213, 4;
$L__BB1_17:
	setp.eq.s32 	%p10, %r42, 0;
	@%p10 bra 	$L__BB1_22;
	setp.eq.s32 	%p11, %r42, 1;
	@%p11 bra 	$L__BB1_20;
	mad.lo.s32 	%r142, %r213, %r122, %r3;
	mul.wide.u32 	%rd48, %r142, 4;
	add.s64 	%rd49, %rd2, %rd48;
	mov.b32 	%r143, 2147483647;
	st.global.u32 	[%rd49], %r143;
	add.s32 	%r144, %r142, %r122;
	mul.wide.u32 	%rd50, %r144, 4;
	add.s64 	%rd51, %rd2, %rd50;
	st.global.u32 	[%rd51], %r143;
	add.s32 	%r213, %r213, 2;
$L__BB1_20:
	and.b32  	%r145, %r13, 1;
	setp.eq.b32 	%p12, %r145, 1;
	not.pred 	%p13, %p12;
	@%p13 bra 	$L__BB1_22;
	mad.lo.s32 	%r146, %r213, %r122, %r3;
	mul.wide.u32 	%rd52, %r146, 4;
	add.s64 	%rd53, %rd2, %rd52;
	mov.b32 	%r147, 2147483647;
	st.global.u32 	[%rd53], %r147;
$L__BB1_22:
	setp.lt.s32 	%p14, %r123, %r237;
	@%p14 bra 	$L__BB1_67;
	add.s32 	%r47, %r124, 1;
	cvt.rn.f64.s32 	%fd65, %r47;
	mov.f64 	%fd66, 0d4000000000000000;
	div.rn.f64 	%fd5, %fd66, %fd65;
	add.s32 	%r148, %r125, 1;
	cvt.rn.f64.s32 	%fd67, %r148;
	div.rn.f64 	%fd6, %fd66, %fd67;
	mov.f64 	%fd68, 0d3FF0000000000000;
	sub.f64 	%fd7, %fd68, %fd5;
	sub.s32 	%r48, %r125, %r124;
	setp.lt.s32 	%p15, %r125, 1;
	mov.f64 	%fd290, 0d0000000000000000;
	mov.f64 	%fd291, %fd290;
	@%p15 bra 	$L__BB1_35;
	setp.lt.u32 	%p16, %r125, 8;
	mov.f64 	%fd291, 0d0000000000000000;
	mov.b32 	%r224, 0;
	mov.f64 	%fd290, %fd291;
	@%p16 bra 	$L__BB1_27;
	mul.lo.s32 	%r151, %r122, %r4;
	add.s32 	%r152, %r151, %r122;
	add.s32 	%r221, %r3, %r152;
	shl.b32 	%r50, %r122, 3;
	add.s32 	%r153, %r4, 2;
	mad.lo.s32 	%r220, %r122, %r153, %r3;
	add.s32 	%r154, %r4, 3;
	mad.lo.s32 	%r219, %r122, %r154, %r3;
	add.s32 	%r155, %r4, 4;
	mad.lo.s32 	%r218, %r122, %r155, %r3;
	add.s32 	%r156, %r4, 5;
	mad.lo.s32 	%r217, %r122, %r156, %r3;
	add.s32 	%r157, %r4, 6;
	mad.lo.s32 	%r216, %r122, %r157, %r3;
	add.s32 	%r158, %r4, 7;
	mad.lo.s32 	%r215, %r122, %r158, %r3;
	add.s32 	%r159, %r3, %r151;
	mul.wide.u32 	%rd54, %r159, 4;
	add.s64 	%rd139, %rd1, %rd54;
	mov.f64 	%fd291, 0d0000000000000000;
	mov.b32 	%r222, 0;
	mul.wide.u32 	%rd69, %r50, 4;
$L__BB1_26:
	.pragma "nounroll";
	ld.global.nc.f32 	%f15, [%rd139];
	cvt.f64.f32 	%fd72, %f15;
	add.f64 	%fd73, %fd290, %fd72;
	setp.lt.s32 	%p17, %r222, %r48;
	add.f64 	%fd74, %fd291, %fd72;
	selp.f64 	%fd75, %fd291, %fd74, %p17;
	mul.wide.u32 	%rd55, %r221, 4;
	add.s64 	%rd56, %rd1, %rd55;
	ld.global.nc.f32 	%f16, [%rd56];
	cvt.f64.f32 	%fd76, %f16;
	add.f64 	%fd77, %fd73, %fd76;
	add.s32 	%r160, %r222, 1;
	setp.lt.s32 	%p18, %r160, %r48;
	add.f64 	%fd78, %fd75, %fd76;
	selp.f64 	%fd79, %fd291, %fd78, %p18;
	mul.wide.u32 	%rd57, %r220, 4;
	add.s64 	%rd58, %rd1, %rd57;
	ld.global.nc.f32 	%f17, [%rd58];
	cvt.f64.f32 	%fd80, %f17;
	add.f64 	%fd81, %fd77, %fd80;
	add.s32 	%r161, %r222, 2;
	setp.lt.s32 	%p19, %r161, %r48;
	add.f64 	%fd82, %fd79, %fd80;
	selp.f64 	%fd83, %fd291, %fd82, %p19;
	mul.wide.u32 	%rd59, %r219, 4;
	add.s64 	%rd60, %rd1, %rd59;
	ld.global.nc.f32 	%f18, [%rd60];
	cvt.f64.f32 	%fd84, %f18;
	add.f64 	%fd85, %fd81, %fd84;
	add.s32 	%r162, %r222, 3;
	setp.lt.s32 	%p20, %r162, %r48;
	add.f64 	%fd86, %fd83, %fd84;
	selp.f64 	%fd87, %fd291, %fd86, %p20;
	mul.wide.u32 	%rd61, %r218, 4;
	add.s64 	%rd62, %rd1, %rd61;
	ld.global.nc.f32 	%f19, [%rd62];
	cvt.f64.f32 	%fd88, %f19;
	add.f64 	%fd89, %fd85, %fd88;
	add.s32 	%r163, %r222, 4;
	setp.lt.s32 	%p21, %r163, %r48;
	add.f64 	%fd90, %fd87, %fd88;
	selp.f64 	%fd91, %fd291, %fd90, %p21;
	mul.wide.u32 	%rd63, %r217, 4;
	add.s64 	%rd64, %rd1, %rd63;
	ld.global.nc.f32 	%f20, [%rd64];
	cvt.f64.f32 	%fd92, %f20;
	add.f64 	%fd93, %fd89, %fd92;
	add.s32 	%r164, %r222, 5;
	setp.lt.s32 	%p22, %r164, %r48;
	add.f64 	%fd94, %fd91, %fd92;
	selp.f64 	%fd95, %fd291, %fd94, %p22;
	mul.wide.u32 	%rd65, %r216, 4;
	add.s64 	%rd66, %rd1, %rd65;
	ld.global.nc.f32 	%f21, [%rd66];
	cvt.f64.f32 	%fd96, %f21;
	add.f64 	%fd97, %fd93, %fd96;
	add.s32 	%r165, %r222, 6;
	setp.lt.s32 	%p23, %r165, %r48;
	add.f64 	%fd98, %fd95, %fd96;
	selp.f64 	%fd99, %fd291, %fd98, %p23;
	mul.wide.u32 	%rd67, %r215, 4;
	add.s64 	%rd68, %rd1, %rd67;
	ld.global.nc.f32 	%f22, [%rd68];
	cvt.f64.f32 	%fd100, %f22;
	add.f64 	%fd290, %fd97, %fd100;
	add.s32 	%r166, %r222, 7;
	setp.lt.s32 	%p24, %r166, %r48;
	add.f64 	%fd101, %fd99, %fd100;
	selp.f64 	%fd291, %fd291, %fd101, %p24;
	add.s32 	%r221, %r221, %r50;
	add.s32 	%r220, %r220, %r50;
	add.s32 	%r219, %r219, %r50;
	add.s32 	%r218, %r218, %r50;
	add.s32 	%r217, %r217, %r50;
	add.s32 	%r216, %r216, %r50;
	add.s32 	%r215, %r215, %r50;
	add.s64 	%rd139, %rd139, %rd69;
	add.s32 	%r222, %r222, 8;
	and.b32  	%r224, %r125, 2147483640;
	setp.ne.s32 	%p25, %r222, %r224;
	@%p25 bra 	$L__BB1_26;
$L__BB1_27:
	and.b32  	%r75, %r125, 7;
	setp.eq.s32 	%p26, %r75, 0;
	@%p26 bra 	$L__BB1_35;
	and.b32  	%r76, %r125, 3;
	setp.lt.u32 	%p27, %r75, 4;
	@%p27 bra 	$L__BB1_30;
	add.s32 	%r167, %r224, %r4;
	mad.lo.s32 	%r168, %r167, %r122, %r3;
	mul.wide.u32 	%rd70, %r168, 4;
	add.s64 	%rd71, %rd1, %rd70;
	ld.global.nc.f32 	%f23, [%rd71];
	cvt.f64.f32 	%fd103, %f23;
	add.f64 	%fd104, %fd290, %fd103;
	setp.lt.s32 	%p28, %r224, %r48;
	add.f64 	%fd105, %fd291, %fd103;
	selp.f64 	%fd106, %fd291, %fd105, %p28;
	add.s32 	%r169, %r224, 1;
	add.s32 	%r170, %r168, %r122;
	mul.wide.u32 	%rd72, %r170, 4;
	add.s64 	%rd73, %rd1, %rd72;
	ld.global.nc.f32 	%f24, [%rd73];
	cvt.f64.f32 	%fd107, %f24;
	add.f64 	%fd108, %fd104, %fd107;
	setp.lt.s32 	%p29, %r169, %r48;
	add.f64 	%fd109, %fd106, %fd107;
	selp.f64 	%fd110, %fd291, %fd109, %p29;
	add.s32 	%r171, %r224, 2;
	add.s32 	%r172, %r170, %r122;
	mul.wide.u32 	%rd74, %r172, 4;
	add.s64 	%rd75, %rd1, %rd74;
	ld.global.nc.f32 	%f25, [%rd75];
	cvt.f64.f32 	%fd111, %f25;
	add.f64 	%fd112, %fd108, %fd111;
	setp.lt.s32 	%p30, %r171, %r48;
	add.f64 	%fd113, %fd110, %fd111;
	selp.f64 	%fd114, %fd291, %fd113, %p30;
	add.s32 	%r173, %r224, 3;
	add.s32 	%r174, %r172, %r122;
	mul.wide.u32 	%rd76, %r174, 4;
	add.s64 	%rd77, %rd1, %rd76;
	ld.global.nc.f32 	%f26, [%rd77];
	cvt.f64.f32 	%fd115, %f26;
	add.f64 	%fd290, %fd112, %fd115;
	setp.lt.s32 	%p31, %r173, %r48;
	add.f64 	%fd116, %fd114, %fd115;
	selp.f64 	%fd291, %fd291, %fd116, %p31;
	add.s32 	%r224, %r224, 4;
$L__BB1_30:
	setp.eq.s32 	%p32, %r76, 0;
	@%p32 bra 	$L__BB1_35;
	setp.eq.s32 	%p33, %r76, 1;
	@%p33 bra 	$L__BB1_33;
	add.s32 	%r175, %r224, %r4;
	mad.lo.s32 	%r176, %r175, %r122, %r3;
	mul.wide.u32 	%rd78, %r176, 4;
	add.s64 	%rd79, %rd1, %rd78;
	ld.global.nc.f32 	%f27, [%rd79];
	cvt.f64.f32 	%fd118, %f27;
	add.f64 	%fd119, %fd290, %fd118;
	setp.lt.s32 	%p34, %r224, %r48;
	add.f64 	%fd120, %fd291, %fd118;
	selp.f64 	%fd121, %fd291, %fd120, %p34;
	add.s32 	%r177, %r224, 1;
	add.s32 	%r178, %r176, %r122;
	mul.wide.u32 	%rd80, %r178, 4;
	add.s64 	%rd81, %rd1, %rd80;
	ld.global.nc.f32 	%f28, [%rd81];
	cvt.f64.f32 	%fd122, %f28;
	add.f64 	%fd290, %fd119, %fd122;
	setp.lt.s32 	%p35, %r177, %r48;
	add.f64 	%fd123, %fd121, %fd122;
	selp.f64 	%fd291, %fd291, %fd123, %p35;
	add.s32 	%r224, %r224, 2;
$L__BB1_33:
	and.b32  	%r179, %r125, 1;
	setp.eq.b32 	%p36, %r179, 1;
	not.pred 	%p37, %p36;
	@%p37 bra 	$L__BB1_35;
	add.s32 	%r180, %r224, %r4;
	mad.lo.s32 	%r181, %r180, %r122, %r3;
	mul.wide.u32 	%rd82, %r181, 4;
	add.s64 	%rd83, %rd1, %rd82;
	ld.global.nc.f32 	%f29, [%rd83];
	cvt.f64.f32 	%fd124, %f29;
	add.f64 	%fd290, %fd290, %fd124;
	setp.lt.s32 	%p38, %r224, %r48;
	add.f64 	%fd125, %fd291, %fd124;
	selp.f64 	%fd291, %fd291, %fd125, %p38;
$L__BB1_35:
	cvt.rn.f64.s32 	%fd126, %r124;
	div.rn.f64 	%fd300, %fd291, %fd126;
	cvt.rn.f64.s32 	%fd127, %r125;
	div.rn.f64 	%fd303, %fd290, %fd127;
	add.s32 	%r229, %r4, %r124;
	setp.le.s32 	%p39, %r125, %r124;
	@%p39 bra 	$L__BB1_48;
	add.s32 	%r182, %r47, %r4;
	max.s32 	%r183, %r182, %r237;
	sub.s32 	%r82, %r183, %r229;
	and.b32  	%r83, %r82, 15;
	sub.s32 	%r184, %r124, %r183;
	add.s32 	%r185, %r184, %r4;
	setp.gt.u32 	%p40, %r185, -16;
	@%p40 bra 	$L__BB1_39;
	mad.lo.s32 	%r227, %r122, %r229, %r3;
	shl.b32 	%r85, %r122, 4;
	and.b32  	%r186, %r82, -16;
	neg.s32 	%r226, %r186;
	mul.wide.u32 	%rd86, %r122, 4;
$L__BB1_38:
	.pragma "nounroll";
	mul.wide.s32 	%rd84, %r227, 4;
	add.s64 	%rd85, %rd1, %rd84;
	ld.global.nc.f32 	%f30, [%rd85];
	cvt.f64.f32 	%fd129, %f30;
	mul.f64 	%fd130, %fd5, %fd129;
	fma.rn.f64 	%fd131, %fd7, %fd300, %fd130;
	add.s64 	%rd87, %rd85, %rd86;
	ld.global.nc.f32 	%f31, [%rd87];
	cvt.f64.f32 	%fd132, %f31;
	mul.f64 	%fd133, %fd5, %fd132;
	fma.rn.f64 	%fd134, %fd7, %fd131, %fd133;
	add.s64 	%rd88, %rd87, %rd86;
	ld.global.nc.f32 	%f32, [%rd88];
	cvt.f64.f32 	%fd135, %f32;
	mul.f64 	%fd136, %fd5, %fd135;
	fma.rn.f64 	%fd137, %fd7, %fd134, %fd136;
	add.s64 	%rd89, %rd88, %rd86;
	ld.global.nc.f32 	%f33, [%rd89];
	cvt.f64.f32 	%fd138, %f33;
	mul.f64 	%fd139, %fd5, %fd138;
	fma.rn.f64 	%fd140, %fd7, %fd137, %fd139;
	add.s64 	%rd90, %rd89, %rd86;
	ld.global.nc.f32 	%f34, [%rd90];
	cvt.f64.f32 	%fd141, %f34;
	mul.f64 	%fd142, %fd5, %fd141;
	fma.rn.f64 	%fd143, %fd7, %fd140, %fd142;
	add.s64 	%rd91, %rd90, %rd86;
	ld.global.nc.f32 	%f35, [%rd91];
	cvt.f64.f32 	%fd144, %f35;
	mul.f64 	%fd145, %fd5, %fd144;
	fma.rn.f64 	%fd146, %fd7, %fd143, %fd145;
	add.s64 	%rd92, %rd91, %rd86;
	ld.global.nc.f32 	%f36, [%rd92];
	cvt.f64.f32 	%fd147, %f36;
	mul.f64 	%fd148, %fd5, %fd147;
	fma.rn.f64 	%fd149, %fd7, %fd146, %fd148;
	add.s64 	%rd93, %rd92, %rd86;
	ld.global.nc.f32 	%f37, [%rd93];
	cvt.f64.f32 	%fd150, %f37;
	mul.f64 	%fd151, %fd5, %fd150;
	fma.rn.f64 	%fd152, %fd7, %fd149, %fd151;
	add.s64 	%rd94, %rd93, %rd86;
	ld.global.nc.f32 	%f38, [%rd94];
	cvt.f64.f32 	%fd153, %f38;
	mul.f64 	%fd154, %fd5, %fd153;
	fma.rn.f64 	%fd155, %fd7, %fd152, %fd154;
	add.s64 	%rd95, %rd94, %rd86;
	ld.global.nc.f32 	%f39, [%rd95];
	cvt.f64.f32 	%fd156, %f39;
	mul.f64 	%fd157, %fd5, %fd156;
	fma.rn.f64 	%fd158, %fd7, %fd155, %fd157;
	add.s64 	%rd96, %rd95, %rd86;
	ld.global.nc.f32 	%f40, [%rd96];
	cvt.f64.f32 	%fd159, %f40;
	mul.f64 	%fd160, %fd5, %fd159;
	fma.rn.f64 	%fd161, %fd7, %fd158, %fd160;
	add.s64 	%rd97, %rd96, %rd86;
	ld.global.nc.f32 	%f41, [%rd97];
	cvt.f64.f32 	%fd162, %f41;
	mul.f64 	%fd163, %fd5, %fd162;
	fma.rn.f64 	%fd164, %fd7, %fd161, %fd163;
	add.s64 	%rd98, %rd97, %rd86;
	ld.global.nc.f32 	%f42, [%rd98];
	cvt.f64.f32 	%fd165, %f42;
	mul.f64 	%fd166, %fd5, %fd165;
	fma.rn.f64 	%fd167, %fd7, %fd164, %fd166;
	add.s64 	%rd99, %rd98, %rd86;
	ld.global.nc.f32 	%f43, [%rd99];
	cvt.f64.f32 	%fd168, %f43;
	mul.f64 	%fd169, %fd5, %fd168;
	fma.rn.f64 	%fd170, %fd7, %fd167, %fd169;
	add.s64 	%rd100, %rd99, %rd86;
	ld.global.nc.f32 	%f44, [%rd100];
	cvt.f64.f32 	%fd171, %f44;
	mul.f64 	%fd172, %fd5, %fd171;
	fma.rn.f64 	%fd173, %fd7, %fd170, %fd172;
	add.s64 	%rd101, %rd100, %rd86;
	ld.global.nc.f32 	%f45, [%rd101];
	cvt.f64.f32 	%fd174, %f45;
	mul.f64 	%fd175, %fd5, %fd174;
	fma.rn.f64 	%fd300, %fd7, %fd173, %fd175;
	add.s32 	%r229, %r229, 16;
	add.s32 	%r227, %r227, %r85;
	add.s32 	%r226, %r226, 16;
	setp.ne.s32 	%p41, %r226, 0;
	@%p41 bra 	$L__BB1_38;
$L__BB1_39:
	setp.eq.s32 	%p42, %r83, 0;
	@%p42 bra 	$L__BB1_48;
	and.b32  	%r94, %r82, 7;
	setp.lt.u32 	%p43, %r83, 8;
	@%p43 bra 	$L__BB1_42;
	mad.lo.s32 	%r187, %r229, %r122, %r3;
	mul.wide.s32 	%rd102, %r187, 4;
	add.s64 	%rd103, %rd1, %rd102;
	ld.global.nc.f32 	%f46, [%rd103];
	cvt.f64.f32 	%fd177, %f46;
	mul.f64 	%fd178, %fd5, %fd177;
	fma.rn.f64 	%fd179, %fd7, %fd300, %fd178;
	mul.wide.u32 	%rd104, %r122, 4;
	add.s64 	%rd105, %rd103, %rd104;
	ld.global.nc.f32 	%f47, [%rd105];
	cvt.f64.f32 	%fd180, %f47;
	mul.f64 	%fd181, %fd5, %fd180;
	fma.rn.f64 	%fd182, %fd7, %fd179, %fd181;
	add.s64 	%rd106, %rd105, %rd104;
	ld.global.nc.f32 	%f48, [%rd106];
	cvt.f64.f32 	%fd183, %f48;
	mul.f64 	%fd184, %fd5, %fd183;
	fma.rn.f64 	%fd185, %fd7, %fd182, %fd184;
	add.s64 	%rd107, %rd106, %rd104;
	ld.global.nc.f32 	%f49, [%rd107];
	cvt.f64.f32 	%fd186, %f49;
	mul.f64 	%fd187, %fd5, %fd186;
	fma.rn.f64 	%fd188, %fd7, %fd185, %fd187;
	add.s64 	%rd108, %rd107, %rd104;
	ld.global.nc.f32 	%f50, [%rd108];
	cvt.f64.f32 	%fd189, %f50;
	mul.f64 	%fd190, %fd5, %fd189;
	fma.rn.f64 	%fd191, %fd7, %fd188, %fd190;
	add.s64 	%rd109, %rd108, %rd104;
	ld.global.nc.f32 	%f51, [%rd109];
	cvt.f64.f32 	%fd192, %f51;
	mul.f64 	%fd193, %fd5, %fd192;
	fma.rn.f64 	%fd194, %fd7, %fd191, %fd193;
	add.s64 	%rd110, %rd109, %rd104;
	ld.global.nc.f32 	%f52, [%rd110];
	cvt.f64.f32 	%fd195, %f52;
	mul.f64 	%fd196, %fd5, %fd195;
	fma.rn.f64 	%fd197, %fd7, %fd194, %fd196;
	add.s64 	%rd111, %rd110, %rd104;
	ld.global.nc.f32 	%f53, [%rd111];
	cvt.f64.f32 	%fd198, %f53;
	mul.f64 	%fd199, %fd5, %fd198;
	fma.rn.f64 	%fd300, %fd7, %fd197, %fd199;
	add.s32 	%r229, %r229, 8;
$L__BB1_42:
	setp.eq.s32 	%p44, %r94, 0;
	@%p44 bra 	$L__BB1_48;
	and.b32  	%r97, %r82, 3;
	setp.lt.u32 	%p45, %r94, 4;
	@%p45 bra 	$L__BB1_45;
	mad.lo.s32 	%r188, %r229, %r122, %r3;
	mul.wide.s32 	%rd112, %r188, 4;
	add.s64 	%rd113, %rd1, %rd112;
	ld.global.nc.f32 	%f54, [%rd113];
	cvt.f64.f32 	%fd201, %f54;
	mul.f64 	%fd202, %fd5, %fd201;
	fma.rn.f64 	%fd203, %fd7, %fd300, %fd202;
	mul.wide.u32 	%rd114, %r122, 4;
	add.s64 	%rd115, %rd113, %rd114;
	ld.global.nc.f32 	%f55, [%rd115];
	cvt.f64.f32 	%fd204, %f55;
	mul.f64 	%fd205, %fd5, %fd204;
	fma.rn.f64 	%fd206, %fd7, %fd203, %fd205;
	add.s64 	%rd116, %rd115, %rd114;
	ld.global.nc.f32 	%f56, [%rd116];
	cvt.f64.f32 	%fd207, %f56;
	mul.f64 	%fd208, %fd5, %fd207;
	fma.rn.f64 	%fd209, %fd7, %fd206, %fd208;
	add.s64 	%rd117, %rd116, %rd114;
	ld.global.nc.f32 	%f57, [%rd117];
	cvt.f64.f32 	%fd210, %f57;
	mul.f64 	%fd211, %fd5, %fd210;
	fma.rn.f64 	%fd300, %fd7, %fd209, %fd211;
	add.s32 	%r229, %r229, 4;
$L__BB1_45:
	setp.eq.s32 	%p46, %r97, 0;
	@%p46 bra 	$L__BB1_48;
	mad.lo.s32 	%r233, %r229, %r122, %r3;
	neg.s32 	%r232, %r97;
$L__BB1_47:
	.pragma "nounroll";
	mul.wide.s32 	%rd118, %r233, 4;
	add.s64 	%rd119, %rd1, %rd118;
	ld.global.nc.f32 	%f58, [%rd119];
	cvt.f64.f32 	%fd212, %f58;
	mul.f64 	%fd213, %fd5, %fd212;
	fma.rn.f64 	%fd300, %fd7, %fd300, %fd213;
	add.s32 	%r233, %r233, %r122;
	add.s32 	%r232, %r232, 1;
	setp.ne.s32 	%p47, %r232, 0;
	@%p47 bra 	$L__BB1_47;
$L__BB1_48:
	abs.f64 	%fd214, %fd300;
	setp.equ.f64 	%p48, %fd214, 0d7FF0000000000000;
	abs.f64 	%fd215, %fd303;
	setp.equ.f64 	%p49, %fd215, 0d7FF0000000000000;
	or.pred  	%p50, %p48, %p49;
	setp.eq.f64 	%p51, %fd303, 0d0000000000000000;
	mov.f32 	%f74, 0f7FFFFFFF;
	or.pred  	%p52, %p50, %p51;
	@%p52 bra 	$L__BB1_50;
	div.rn.f64 	%fd217, %fd300, %fd303;
	fma.rn.f64 	%fd218, %fd217, 0d4059000000000000, 0dC059000000000000;
	cvt.rn.f32.f64 	%f74, %fd218;
$L__BB1_50:
	add.s32 	%r189, %r237, -1;
	mad.lo.s32 	%r190, %r189, %r122, %r3;
	mul.wide.s32 	%rd120, %r190, 4;
	add.s64 	%rd121, %rd2, %rd120;
	st.global.f32 	[%rd121], %f74;
	setp.le.s32 	%p53, %r123, %r237;
	@%p53 bra 	$L__BB1_67;
	mov.f64 	%fd219, 0d3FF0000000000000;
	sub.f64 	%fd47, %fd219, %fd6;
	sub.s32 	%r191, %r123, %r237;
	and.b32  	%r106, %r191, 3;
	setp.eq.s32 	%p54, %r106, 0;
	@%p54 bra 	$L__BB1_56;
	mad.lo.s32 	%r235, %r122, %r237, %r3;
	neg.s32 	%r234, %r106;
$L__BB1_53:
	.pragma "nounroll";
	mul.wide.s32 	%rd122, %r235, 4;
	add.s64 	%rd123, %rd1, %rd122;
	ld.global.nc.f32 	%f61, [%rd123];
	cvt.f64.f32 	%fd220, %f61;
	mul.f64 	%fd221, %fd5, %fd220;
	fma.rn.f64 	%fd300, %fd7, %fd300, %fd221;
	mul.f64 	%fd222, %fd6, %fd220;
	fma.rn.f64 	%fd303, %fd47, %fd303, %fd222;
	abs.f64 	%fd224, %fd300;
	setp.equ.f64 	%p55, %fd224, 0d7FF0000000000000;
	abs.f64 	%fd225, %fd303;
	setp.equ.f64 	%p56, %fd225, 0d7FF0000000000000;
	or.pred  	%p57, %p55, %p56;
	setp.eq.f64 	%p58, %fd303, 0d0000000000000000;
	mov.f32 	%f75, 0f7FFFFFFF;
	or.pred  	%p59, %p57, %p58;
	@%p59 bra 	$L__BB1_55;
	div.rn.f64 	%fd227, %fd300, %fd303;
	fma.rn.f64 	%fd228, %fd227, 0d4059000000000000, 0dC059000000000000;
	cvt.rn.f32.f64 	%f75, %fd228;
$L__BB1_55:
	add.s64 	%rd125, %rd2, %rd122;
	st.global.f32 	[%rd125], %f75;
	add.s32 	%r237, %r237, 1;
	add.s32 	%r235, %r235, %r122;
	add.s32 	%r234, %r234, 1;
	setp.ne.s32 	%p60, %r234, 0;
	@%p60 bra 	$L__BB1_53;
$L__BB1_56:
	sub.s32 	%r192, %r125, %r123;
	add.s32 	%r193, %r192, %r4;
	setp.gt.u32 	%p61, %r193, -4;
	@%p61 bra 	$L__BB1_67;
	mad.lo.s32 	%r238, %r237, %r122, %r3;
	shl.b32 	%r117, %r122, 2;
	mul.wide.u32 	%rd13, %r122, 4;
$L__BB1_58:
	mul.wide.s32 	%rd126, %r238, 4;
	add.s64 	%rd11, %rd1, %rd126;
	ld.global.nc.f32 	%f63, [%rd11];
	cvt.f64.f32 	%fd229, %f63;
	mul.f64 	%fd230, %fd5, %fd229;
	fma.rn.f64 	%fd56, %fd7, %fd300, %fd230;
	mul.f64 	%fd231, %fd6, %fd229;
	fma.rn.f64 	%fd232, %fd47, %fd303, %fd231;
	abs.f64 	%fd233, %fd56;
	setp.equ.f64 	%p62, %fd233, 0d7FF0000000000000;
	abs.f64 	%fd234, %fd232;
	setp.equ.f64 	%p63, %fd234, 0d7FF0000000000000;
	or.pred  	%p64, %p62, %p63;
	setp.eq.f64 	%p65, %fd232, 0d0000000000000000;
	mov.f32 	%f76, 0f7FFFFFFF;
	or.pred  	%p66, %p64, %p65;
	@%p66 bra 	$L__BB1_60;
	div.rn.f64 	%fd236, %fd56, %fd232;
	fma.rn.f64 	%fd237, %fd236, 0d4059000000000000, 0dC059000000000000;
	cvt.rn.f32.f64 	%f76, %fd237;
$L__BB1_60:
	add.s64 	%rd12, %rd2, %rd126;
	st.global.f32 	[%rd12], %f76;
	add.s64 	%rd14, %rd11, %rd13;
	ld.global.nc.f32 	%f65, [%rd14];
	cvt.f64.f32 	%fd238, %f65;
	mul.f64 	%fd239, %fd5, %fd238;
	fma.rn.f64 	%fd58, %fd7, %fd56, %fd239;
	mul.f64 	%fd240, %fd6, %fd238;
	fma.rn.f64 	%fd241, %fd47, %fd232, %fd240;
	abs.f64 	%fd242, %fd58;
	setp.equ.f64 	%p67, %fd242, 0d7FF0000000000000;
	abs.f64 	%fd243, %fd241;
	setp.equ.f64 	%p68, %fd243, 0d7FF0000000000000;
	or.pred  	%p69, %p67, %p68;
	setp.eq.f64 	%p70, %fd241, 0d0000000000000000;
	mov.f32 	%f77, 0f7FFFFFFF;
	or.pred  	%p71, %p69, %p70;
	@%p71 bra 	$L__BB1_62;
	div.rn.f64 	%fd245, %fd58, %fd241;
	fma.rn.f64 	%fd246, %fd245, 0d4059000000000000, 0dC059000000000000;
	cvt.rn.f32.f64 	%f77, %fd246;
$L__BB1_62:
	add.s64 	%rd15, %rd12, %rd13;
	st.global.f32 	[%rd15], %f77;
	add.s64 	%rd16, %rd14, %rd13;
	ld.global.nc.f32 	%f67, [%rd16];
	cvt.f64.f32 	%fd247, %f67;
	mul.f64 	%fd248, %fd5, %fd247;
	fma.rn.f64 	%fd60, %fd7, %fd58, %fd248;
	mul.f64 	%fd249, %fd6, %fd247;
	fma.rn.f64 	%fd250, %fd47, %fd241, %fd249;
	abs.f64 	%fd251, %fd60;
	setp.equ.f64 	%p72, %fd251, 0d7FF0000000000000;
	abs.f64 	%fd252, %fd250;
	setp.equ.f64 	%p73, %fd252, 0d7FF0000000000000;
	or.pred  	%p74, %p72, %p73;
	setp.eq.f64 	%p75, %fd250, 0d0000000000000000;
	mov.f32 	%f78, 0f7FFFFFFF;
	or.pred  	%p76, %p74, %p75;
	@%p76 bra 	$L__BB1_64;
	div.rn.f64 	%fd254, %fd60, %fd250;
	fma.rn.f64 	%fd255, %fd254, 0d4059000000000000, 0dC059000000000000;
	cvt.rn.f32.f64 	%f78, %fd255;
$L__BB1_64:
	add.s64 	%rd17, %rd15, %rd13;
	st.global.f32 	[%rd17], %f78;
	add.s64 	%rd128, %rd16, %rd13;
	ld.global.nc.f32 	%f69, [%rd128];
	cvt.f64.f32 	%fd256, %f69;
	mul.f64 	%fd257, %fd5, %fd256;
	fma.rn.f64 	%fd300, %fd7, %fd60, %fd257;
	mul.f64 	%fd258, %fd6, %fd256;
	fma.rn.f64 	%fd303, %fd47, %fd250, %fd258;
	abs.f64 	%fd260, %fd300;
	setp.equ.f64 	%p77, %fd260, 0d7FF0000000000000;
	abs.f64 	%fd261, %fd303;
	setp.equ.f64 	%p78, %fd261, 0d7FF0000000000000;
	or.pred  	%p79, %p77, %p78;
	setp.eq.f64 	%p80, %fd303, 0d0000000000000000;
	mov.f32 	%f79, 0f7FFFFFFF;
	or.pred  	%p81, %p79, %p80;
	@%p81 bra 	$L__BB1_66;
	div.rn.f64 	%fd263, %fd300, %fd303;
	fma.rn.f64 	%fd264, %fd263, 0d4059000000000000, 0dC059000000000000;
	cvt.rn.f32.f64 	%f79, %fd264;
$L__BB1_66:
	add.s64 	%rd129, %rd17, %rd13;
	st.global.f32 	[%rd129], %f79;
	add.s32 	%r237, %r237, 4;
	add.s32 	%r238, %r238, %r117;
	setp.lt.s32 	%p82, %r237, %r123;
	@%p82 bra 	$L__BB1_58;
$L__BB1_67:
	ret;

}
	// .globl	ppo_from_ma_batch_f32
.visible .entry ppo_from_ma_batch_f32(
	.param .u64 .ptr .align 1 ppo_from_ma_batch_f32_param_0,
	.param .u64 .ptr .align 1 ppo_from_ma_batch_f32_param_1,
	.param .u32 ppo_from_ma_batch_f32_param_2,
	.param .u32 ppo_from_ma_batch_f32_param_3,
	.param .u32 ppo_from_ma_batch_f32_param_4,
	.param .u32 ppo_from_ma_batch_f32_param_5,
	.param .u64 .ptr .align 1 ppo_from_ma_batch_f32_param_6,
	.param .u32 ppo_from_ma_batch_f32_param_7,
	.param .u64 .ptr .align 1 ppo_from_ma_batch_f32_param_8
)
{
	.reg .pred 	%p<14>;
	.reg .b32 	%r<30>;
	.reg .b32 	%f<11>;
	.reg .b64 	%rd<17>;

	ld.param.u64 	%rd4, [ppo_from_ma_batch_f32_param_0];
	ld.param.u64 	%rd5, [ppo_from_ma_batch_f32_param_1];
	ld.param.u32 	%r10, [ppo_from_ma_batch_f32_param_2];
	ld.param.u32 	%r13, [ppo_from_ma_batch_f32_param_3];
	ld.param.u32 	%r11, [ppo_from_ma_batch_f32_param_4];
	ld.param.u32 	%r12, [ppo_from_ma_batch_f32_param_5];
	ld.param.u64 	%rd6, [ppo_from_ma_batch_f32_param_6];
	ld.param.u32 	%r14, [ppo_from_ma_batch_f32_param_7];
	ld.param.u64 	%rd7, [ppo_from_ma_batch_f32_param_8];
	mov.u32 	%r15, %ctaid.y;
	add.s32 	%r1, %r14, %r15;
	mul.lo.s32 	%r16, %r11, %r13;
	setp.ge.s32 	%p3, %r1, %r16;
	@%p3 bra 	$L__BB2_8;
	cvta.to.global.u64 	%rd8, %rd6;
	div.s32 	%r17, %r1, %r11;
	mul.lo.s32 	%r18, %r17, %r11;
	sub.s32 	%r19, %r1, %r18;
	mul.lo.s32 	%r2, %r17, %r10;
	mul.lo.s32 	%r3, %r19, %r10;
	mov.u32 	%r20, %nctaid.x;
	mov.u32 	%r21, %ntid.x;
	mul.lo.s32 	%r4, %r20, %r21;
	mov.u32 	%r22, %ctaid.x;
	mov.u32 	%r23, %tid.x;
	mad.lo.s32 	%r29, %r22, %r21, %r23;
	mul.wide.s32 	%rd9, %r19, 4;
	add.s64 	%rd10, %rd8, %rd9;
	ld.global.nc.u32 	%r24, [%rd10];
	add.s32 	%r25, %r12, %r24;
	add.s32 	%r6, %r25, -1;
	setp.ge.s32 	%p4, %r29, %r10;
	@%p4 bra 	$L__BB2_8;
	mul.lo.s32 	%r7, %r1, %r10;
	cvta.to.global.u64 	%rd1, %rd5;
	cvta.to.global.u64 	%rd2, %rd4;
	cvta.to.global.u64 	%rd3, %rd7;
$L__BB2_3:
	add.s32 	%r26, %r29, %r3;
	mul.wide.s32 	%rd11, %r26, 4;
	add.s64 	%rd12, %rd1, %rd11;
	ld.global.nc.f32 	%f1, [%rd12];
	add.s32 	%r27, %r29, %r2;
	mul.wide.s32 	%rd13, %r27, 4;
	add.s64 	%rd14, %rd2, %rd13;
	ld.global.nc.f32 	%f2, [%rd14];
	setp.lt.s32 	%p6, %r29, %r6;
	abs.f32 	%f5, %f1;
	setp.equ.f32 	%p7, %f5, 0f7F800000;
	or.pred  	%p8, %p6, %p7;
	mov.pred 	%p13, 0;
	@%p8 bra 	$L__BB2_5;
	abs.f32 	%f7, %f2;
	setp.ne.f32 	%p13, %f7, 0f7F800000;
$L__BB2_5:
	setp.eq.f32 	%p9, %f1, 0f00000000;
	not.pred 	%p10, %p13;
	mov.f32 	%f10, 0f7FFFFFFF;
	or.pred  	%p11, %p10, %p9;
	@%p11 bra 	$L__BB2_7;
	div.rn.f32 	%f9, %f2, %f1;
	fma.rn.f32 	%f10, %f9, 0f42C80000, 0fC2C80000;
$L__BB2_7:
	add.s32 	%r28, %r29, %r7;
	mul.wide.s32 	%rd15, %r28, 4;
	add.s64 	%rd16, %rd3, %rd15;
	st.global.f32 	[%rd16], %f10;
	add.s32 	%r29, %r29, %r4;
	setp.lt.s32 	%p12, %r29, %r10;
	@%p12 bra 	$L__BB2_3;
$L__BB2_8:
	ret;

}
	// .globl	ppo_from_ma_many_series_one_param_time_major_f32
.visible .entry ppo_from_ma_many_series_one_param_time_major_f32(
	.param .u64 .ptr .align 1 ppo_from_ma_many_series_one_param_time_major_f32_param_0,
	.param .u64 .ptr .align 1 ppo_from_ma_many_series_one_param_time_major_f32_param_1,
	.param .u32 ppo_from_ma_many_series_one_param_time_major_f32_param_2,
	.param .u32 ppo_from_ma_many_series_one_param_time_major_f32_param_3,
	.param .u64 .ptr .align 1 ppo_from_ma_many_series_one_param_time_major_f32_param_4,
	.param .u32 ppo_from_ma_many_series_one_param_time_major_f32_param_5,
	.param .u64 .ptr .align 1 ppo_from_ma_many_series_one_param_time_major_f32_param_6
)
{
	.reg .pred 	%p<14>;
	.reg .b32 	%r<21>;
	.reg .b32 	%f<11>;
	.reg .b64 	%rd<16>;

	ld.param.u64 	%rd4, [ppo_from_ma_many_series_one_param_time_major_f32_param_0];
	ld.param.u64 	%rd5, [ppo_from_ma_many_series_one_param_time_major_f32_param_1];
	ld.param.u32 	%r8, [ppo_from_ma_many_series_one_param_time_major_f32_param_2];
	ld.param.u32 	%r9, [ppo_from_ma_many_series_one_param_time_major_f32_param_3];
	ld.param.u64 	%rd6, [ppo_from_ma_many_series_one_param_time_major_f32_param_4];
	ld.param.u32 	%r10, [ppo_from_ma_many_series_one_param_time_major_f32_param_5];
	ld.param.u64 	%rd7, [ppo_from_ma_many_series_one_param_time_major_f32_param_6];
	mov.u32 	%r11, %ctaid.y;
	mov.u32 	%r12, %ntid.y;
	mov.u32 	%r13, %tid.y;
	mad.lo.s32 	%r1, %r11, %r12, %r13;
	setp.ge.s32 	%p3, %r1, %r8;
	@%p3 bra 	$L__BB3_8;
	cvta.to.global.u64 	%rd8, %rd6;
	mov.u32 	%r14, %ctaid.x;
	mov.u32 	%r15, %ntid.x;
	mov.u32 	%r16, %tid.x;
	mad.lo.s32 	%r20, %r14, %r15, %r16;
	mov.u32 	%r17, %nctaid.x;
	mul.lo.s32 	%r3, %r17, %r15;
	mul.wide.u32 	%rd9, %r1, 4;
	add.s64 	%rd10, %rd8, %rd9;
	ld.global.nc.u32 	%r18, [%rd10];
	add.s32 	%r19, %r10, %r18;
	add.s32 	%r4, %r19, -1;
	setp.ge.s32 	%p4, %r20, %r9;
	@%p4 bra 	$L__BB3_8;
	cvta.to.global.u64 	%rd1, %rd5;
	cvta.to.global.u64 	%rd2, %rd4;
	cvta.to.global.u64 	%rd3, %rd7;
$L__BB3_3:
	mad.lo.s32 	%r6, %r20, %r8, %r1;
	mul.wide.s32 	%rd11, %r6, 4;
	add.s64 	%rd12, %rd1, %rd11;
	ld.global.nc.f32 	%f1, [%rd12];
	add.s64 	%rd13, %rd2, %rd11;
	ld.global.nc.f32 	%f2, [%rd13];
	setp.lt.s32 	%p6, %r20, %r4;
	abs.f32 	%f5, %f1;
	setp.equ.f32 	%p7, %f5, 0f7F800000;
	or.pred  	%p8, %p6, %p7;
	mov.pred 	%p13, 0;
	@%p8 bra 	$L__BB3_5;
	abs.f32 	%f7, %f2;
	setp.ne.f32 	%p13, %f7, 0f7F800000;
$L__BB3_5:
	setp.eq.f32 	%p9, %f1, 0f00000000;
	not.pred 	%p10, %p13;
	mov.f32 	%f10, 0f7FFFFFFF;
	or.pred  	%p11, %p10, %p9;
	@%p11 bra 	$L__BB3_7;
	div.rn.f32 	%f9, %f2, %f1;
	fma.rn.f32 	%f10, %f9, 0f42C80000, 0fC2C80000;
$L__BB3_7:
	add.s64 	%rd15, %rd3, %rd11;
	st.global.f32 	[%rd15], %f10;
	add.s32 	%r20, %r20, %r3;
	setp.lt.s32 	%p12, %r20, %r9;
	@%p12 bra 	$L__BB3_3;
$L__BB3_8:
	ret;

}


// ===== COMPILED SASS (sm_100) =====

	.target	sm_100

	.elftype	@"ET_EXEC"


//--------------------- .note.nv.tkinfo           --------------------------
	.section	.note.nv.tkinfo,"",@"SHT_NOTE"
	.sectionflags	@"SHF_NOTE_NV_TKINFO"
	.tkinfo
        /*0018*/ 	.word	0x00000002
        /*0030*/ 	.string	""
        /*0030*/ 	.string	"ptxas"
        /*0030*/ 	.string	"Cuda compilation tools, release 13.0, V13.0.88"
        /*0030*/ 	.string	"Build cuda_13.0.r13.0/compiler.36424714_0"
        /*0030*/ 	.string	"-arch sm_100 -m 64 "



//--------------------- .note.nv.cuinfo           --------------------------
	.section	.note.nv.cuinfo,"",@"SHT_NOTE"
	.sectionflags	@"SHF_NOTE_NV_CUINFO"
        /*0018*/ 	.short	0x0002
        /*001a*/ 	.short	0x0064
        /*001c*/ 	.short	0x0082
	.zero		2


//--------------------- .nv.info                  --------------------------
	.section	.nv.info,"",@"SHT_CUDA_INFO"
	.align	4


	//----- nvinfo : EIATTR_REGCOUNT
	.align		4
        /*0000*/ 	.byte	0x04, 0x2f
        /*0002*/ 	.short	(.L_1 - .L_0)
	.align		4
.L_0:
        /*0004*/ 	.word	index@(ppo_batch_f32)
        /*0008*/ 	.word	0x00000028


	//----- nvinfo : EIATTR_FRAME_SIZE
	.align		4
.L_1:
        /*000c*/ 	.byte	0x04, 0x11
        /*000e*/ 	.short	(.L_3 - .L_2)
	.align		4
.L_2:
        /*0010*/ 	.word	index@($__internal_3_$__cuda_sm20_div_rn_f64_full)
        /*0014*/ 	.word	0x00000000


	//----- nvinfo : EIATTR_FRAME_SIZE
	.align		4
.L_3:
        /*0018*/ 	.byte	0x04, 0x11
        /*001a*/ 	.short	(.L_5 - .L_4)
	.align		4
.L_4:
        /*001c*/ 	.word	index@(ppo_batch_f32)
        /*0020*/ 	.word	0x00000000


	//----- nvinfo : EIATTR_REGCOUNT
	.align		4
.L_5:
        /*0024*/ 	.byte	0x04, 0x2f
        /*0026*/ 	.short	(.L_7 - .L_6)
	.align		4
.L_6:
        /*0028*/ 	.word	index@(ppo_many_series_one_param_time_major_f32)
        /*002c*/ 	.word	0x00000030


	//----- nvinfo : EIATTR_FRAME_SIZE
	.align		4
.L_7:
        /*0030*/ 	.byte	0x04, 0x11
        /*0032*/ 	.short	(.L_9 - .L_8)
	.align		4
.L_8:
        /*0034*/ 	.word	index@($__internal_2_$__cuda_sm20_div_rn_f64_full)
        /*0038*/ 	.word	0x00000000


	//----- nvinfo : EIATTR_FRAME_SIZE
	.align		4
.L_9:
        /*003c*/ 	.byte	0x04, 0x11
        /*003e*/ 	.short	(.L_11 - .L_10)
	.align		4
.L_10:
        /*0040*/ 	.word	index@(ppo_many_series_one_param_time_major_f32)
        /*0044*/ 	.word	0x00000000


	//----- nvinfo : EIATTR_REGCOUNT
	.align		4
.L_11:
        /*0048*/ 	.byte	0x04, 0x2f
        /*004a*/ 	.short	(.L_13 - .L_12)
	.align		4
.L_12:
        /*004c*/ 	.word	index@(ppo_from_ma_batch_f32)
        /*0050*/ 	.word	0x00000018


	//----- nvinfo : EIATTR_FRAME_SIZE
	.align		4
.L_13:
        /*0054*/ 	.byte	0x04, 0x11
        /*0056*/ 	.short	(.L_15 - .L_14)
	.align		4
.L_14:
        /*0058*/ 	.word	index@($__internal_1_$__cuda_sm3x_div_rn_noftz_f32_slowpath)
        /*005c*/ 	.word	0x00000000


	//----- nvinfo : EIATTR_FRAME_SIZE
	.align		4
.L_15:
        /*0060*/ 	.byte	0x04, 0x11
        /*0062*/ 	.short	(.L_17 - .L_16)
	.align		4
.L_16:
        /*0064*/ 	.word	index@(ppo_from_ma_batch_f32)
        /*0068*/ 	.word	0x00000000


	//----- nvinfo : EIATTR_REGCOUNT
	.align		4
.L_17:
        /*006c*/ 	.byte	0x04, 0x2f
        /*006e*/ 	.short	(.L_19 - .L_18)
	.align		4
.L_18:
        /*0070*/ 	.word	index@(ppo_from_ma_many_series_one_param_time_major_f32)
        /*0074*/ 	.word	0x00000018


	//----- nvinfo : EIATTR_FRAME_SIZE
	.align		4
.L_19:
        /*0078*/ 	.byte	0x04, 0x11
        /*007a*/ 	.short	(.L_21 - .L_20)
	.align		4
.L_20:
        /*007c*/ 	.word	index@($__internal_0_$__cuda_sm3x_div_rn_noftz_f32_slowpath)
        /*0080*/ 	.word	0x00000000


	//----- nvinfo : EIATTR_FRAME_SIZE
	.align		4
.L_21:
        /*0084*/ 	.byte	0x04, 0x11
        /*0086*/ 	.short	(.L_23 - .L_22)
	.align		4
.L_22:
        /*0088*/ 	.word	index@(ppo_from_ma_many_series_one_param_time_major_f32)
        /*008c*/ 	.word	0x00000000


	//----- nvinfo : EIATTR_MIN_STACK_SIZE
	.align		4
.L_23:
        /*0090*/ 	.byte	0x04, 0x12
        /*0092*/ 	.short	(.L_25 - .L_24)
	.align		4
.L_24:
        /*0094*/ 	.word	index@(ppo_from_ma_many_series_one_param_time_major_f32)
        /*0098*/ 	.word	0x00000000


	//----- nvinfo : EIATTR_MIN_STACK_SIZE
	.align		4
.L_25:
        /*009c*/ 	.byte	0x04, 0x12
        /*009e*/ 	.short	(.L_27 - .L_26)
	.align		4
.L_26:
        /*00a0*/ 	.word	index@(ppo_from_ma_batch_f32)
        /*00a4*/ 	.word	0x00000000


	//----- nvinfo : EIATTR_MIN_STACK_SIZE
	.align		4
.L_27:
        /*00a8*/ 	.byte	0x04, 0x12
        /*00aa*/ 	.short	(.L_29 - .L_28)
	.align		4
.L_28:
        /*00ac*/ 	.word	index@(ppo_many_series_one_param_time_major_f32)
        /*00b0*/ 	.word	0x00000000


	//----- nvinfo : EIATTR_MIN_STACK_SIZE
	.align		4
.L_29:
        /*00b4*/ 	.byte	0x04, 0x12
        /*00b6*/ 	.short	(.L_31 - .L_30)
	.align		4
.L_30:
        /*00b8*/ 	.word	index@(ppo_batch_f32)
        /*00bc*/ 	.word	0x00000000
.L_31:


//--------------------- .nv.compat                --------------------------
	.section	.nv.compat,"",@"SHT_CUDA_COMPAT_INFO"
	.align	4
        /*0000*/ 	.byte	0x02, 0x09, 0x00, 0x00, 0x02, 0x02, 0x01, 0x00, 0x02, 0x05, 0x05, 0x00, 0x03, 0x07, 0x01, 0x01
        /*0010*/ 	.byte	0x02, 0x03, 0x00, 0x00, 0x02, 0x06, 0x01, 0x00, 0x04, 0x0b, 0x08, 0x00, 0x01, 0x00, 0x00, 0x00
        /*0020*/ 	.byte	0x00, 0x00, 0x00, 0x00


//--------------------- .nv.info.ppo_from_ma_many_series_one_param_time_major_f32 --------------------------
	.section	.nv.info.ppo_from_ma_many_series_one_param_time_major_f32,"",@"SHT_CUDA_INFO"
	.sectionflags	@""
	.align	4


	//----- nvinfo : EIATTR_CUDA_API_VERSION
	.align		4
        /*0000*/ 	.byte	0x04, 0x37
        /*0002*/ 	.short	(.L_33 - .L_32)
.L_32:
        /*0004*/ 	.word	0x00000082


	//----- nvinfo : EIATTR_KPARAM_INFO
	.align		4
.L_33:
        /*0008*/ 	.byte	0x04, 0x17
        /*000a*/ 	.short	(.L_35 - .L_34)
.L_34:
        /*000c*/ 	.word	0x00000000
        /*0010*/ 	.short	0x0006
        /*0012*/ 	.short	0x0028
        /*0014*/ 	.byte	0x00, 0xf5, 0x21, 0x00


	//----- nvinfo : EIATTR_KPARAM_INFO
	.align		4
.L_35:
        /*0018*/ 	.byte	0x04, 0x17
        /*001a*/ 	.short	(.L_37 - .L_36)
.L_36:
        /*001c*/ 	.word	0x00000000
        /*0020*/ 	.short	0x0005
        /*0022*/ 	.short	0x0020
        /*0024*/ 	.byte	0x00, 0xf0, 0x11, 0x00


	//----- nvinfo : EIATTR_KPARAM_INFO
	.align		4
.L_37:
        /*0028*/ 	.byte	0x04, 0x17
        /*002a*/ 	.short	(.L_39 - .L_38)
.L_38:
        /*002c*/ 	.word	0x00000000
        /*0030*/ 	.short	0x0004
        /*0032*/ 	.short	0x0018
        /*0034*/ 	.byte	0x00, 0xf5, 0x21, 0x00


	//----- nvinfo : EIATTR_KPARAM_INFO
	.align		4
.L_39:
        /*0038*/ 	.byte	0x04, 0x17
        /*003a*/ 	.short	(.L_41 - .L_40)
.L_40:
        /*003c*/ 	.word	0x00000000
        /*0040*/ 	.short	0x0003
        /*0042*/ 	.short	0x0014
        /*0044*/ 	.byte	0x00, 0xf0, 0x11, 0x00


	//----- nvinfo : EIATTR_KPARAM_INFO
	.align		4
.L_41:
        /*0048*/ 	.byte	0x04, 0x17
        /*004a*/ 	.short	(.L_43 - .L_42)
.L_42:
        /*004c*/ 	.word	0x00000000
        /*0050*/ 	.short	0x0002
        /*0052*/ 	.short	0x0010
        /*0054*/ 	.byte	0x00, 0xf0, 0x11, 0x00


	//----- nvinfo : EIATTR_KPARAM_INFO
	.align		4
.L_43:
        /*0058*/ 	.byte	0x04, 0x17
        /*005a*/ 	.short	(.L_45 - .L_44)
.L_44:
        /*005c*/ 	.word	0x00000000
        /*0060*/ 	.short	0x0001
        /*0062*/ 	.short	0x0008
        /*0064*/ 	.byte	0x00, 0xf5, 0x21, 0x00


	//----- nvinfo : EIATTR_KPARAM_INFO
	.align		4
.L_45:
        /*0068*/ 	.byte	0x04, 0x17
        /*006a*/ 	.short	(.L_47 - .L_46)
.L_46:
        /*006c*/ 	.word	0x00000000
        /*0070*/ 	.short	0x0000
        /*0072*/ 	.short	0x0000
        /*0074*/ 	.byte	0x00, 0xf5, 0x21, 0x00


	//----- nvinfo : EIATTR_SPARSE_MMA_MASK
	.align		4
.L_47:
        /*0078*/ 	.byte	0x03, 0x50
        /*007a*/ 	.short	0x0000


	//----- nvinfo : EIATTR_MAXREG_COUNT
	.align		4
        /*007c*/ 	.byte	0x03, 0x1b
        /*007e*/ 	.short	0x00ff


	//----- nvinfo : EIATTR_MERCURY_ISA_VERSION
	.align		4
        /*0080*/ 	.byte	0x03, 0x5f
        /*0082*/ 	.short	0x0101


	//----- nvinfo : EIATTR_VRC_CTA_INIT_COUNT
	.align		4
        /*0084*/ 	.byte	0x02, 0x4a
	.zero		1
	.zero		1


	//----- nvinfo : EIATTR_EXIT_INSTR_OFFSETS
	.align		4
        /*0088*/ 	.byte	0x04, 0x1c
        /*008a*/ 	.short	(.L_49 - .L_48)


	//   ....[0]....
.L_48:
        /*008c*/ 	.word	0x00000070


	//   ....[1]....
        /*0090*/ 	.word	0x00000150


	//   ....[2]....
        /*0094*/ 	.word	0x000003c0


	//----- nvinfo : EIATTR_CRS_STACK_SIZE
	.align		4
.L_49:
        /*0098*/ 	.byte	0x04, 0x1e
        /*009a*/ 	.short	(.L_51 - .L_50)
.L_50:
        /*009c*/ 	.word	0x00000000


	//----- nvinfo : EIATTR_CBANK_PARAM_SIZE
	.align		4
.L_51:
        /*00a0*/ 	.byte	0x03, 0x19
        /*00a2*/ 	.short	0x0030


	//----- nvinfo : EIATTR_PARAM_CBANK
	.align		4
        /*00a4*/ 	.byte	0x04, 0x0a
        /*00a6*/ 	.short	(.L_53 - .L_52)
	.align		4
.L_52:
        /*00a8*/ 	.word	index@(.nv.constant0.ppo_from_ma_many_series_one_param_time_major_f32)
        /*00ac*/ 	.short	0x0380
        /*00ae*/ 	.short	0x0030


	//----- nvinfo : EIATTR_SW_WAR
	.align		4
.L_53:
        /*00b0*/ 	.byte	0x04, 0x36
        /*00b2*/ 	.short	(.L_55 - .L_54)
.L_54:
        /*00b4*/ 	.word	0x00000008
.L_55:


//--------------------- .nv.info.ppo_from_ma_batch_f32 --------------------------
	.section	.nv.info.ppo_from_ma_batch_f32,"",@"SHT_CUDA_INFO"
	.sectionflags	@""
	.align	4


	//----- nvinfo : EIATTR_CUDA_API_VERSION
	.align		4
        /*0000*/ 	.byte	0x04, 0x37
        /*0002*/ 	.short	(.L_57 - .L_56)
.L_56:
        /*0004*/ 	.word	0x00000082


	//----- nvinfo : EIATTR_KPARAM_INFO
	.align		4
.L_57:
        /*0008*/ 	.byte	0x04, 0x17
        /*000a*/ 	.short	(.L_59 - .L_58)
.L_58:
        /*000c*/ 	.word	0x00000000
        /*0010*/ 	.short	0x0008
        /*0012*/ 	.short	0x0030
        /*0014*/ 	.byte	0x00, 0xf5, 0x21, 0x00


	//----- nvinfo : EIATTR_KPARAM_INFO
	.align		4
.L_59:
        /*0018*/ 	.byte	0x04, 0x17
        /*001a*/ 	.short	(.L_61 - .L_60)
.L_60:
        /*001c*/ 	.word	0x00000000
        /*0020*/ 	.short	0x0007
        /*0022*/ 	.short	0x0028
        /*0024*/ 	.byte	0x00, 0xf0, 0x11, 0x00


	//----- nvinfo : EIATTR_KPARAM_INFO
	.align		4
.L_61:
        /*0028*/ 	.byte	0x04, 0x17
        /*002a*/ 	.short	(.L_63 - .L_62)
.L_62:
        /*002c*/ 	.word	0x00000000
        /*0030*/ 	.short	0x0006
        /*0032*/ 	.short	0x0020
        /*0034*/ 	.byte	0x00, 0xf5, 0x21, 0x00


	//----- nvinfo : EIATTR_KPARAM_INFO
	.align		4
.L_63:
        /*0038*/ 	.byte	0x04, 0x17
        /*003a*/ 	.short	(.L_65 - .L_64)
.L_64:
        /*003c*/ 	.word	0x00000000
        /*0040*/ 	.short	0x0005
        /*0042*/ 	.short	0x001c
        /*0044*/ 	.byte	0x00, 0xf0, 0x11, 0x00


	//----- nvinfo : EIATTR_KPARAM_INFO
	.align		4
.L_65:
        /*0048*/ 	.byte	0x04, 0x17
        /*004a*/ 	.short	(.L_67 - .L_66)
.L_66:
        /*004c*/ 	.word	0x00000000
        /*0050*/ 	.short	0x0004
        /*0052*/ 	.short	0x0018
        /*0054*/ 	.byte	0x00, 0xf0, 0x11, 0x00


	//----- nvinfo : EIATTR_KPARAM_INFO
	.align		4
.L_67:
        /*0058*/ 	.byte	0x04, 0x17
        /*005a*/ 	.short	(.L_69 - .L_68)
.L_68:
        /*005c*/ 	.word	0x00000000
        /*0060*/ 	.short	0x0003
        /*0062*/ 	.short	0x0014
        /*0064*/ 	.byte	0x00, 0xf0, 0x11, 0x00


	//----- nvinfo : EIATTR_KPARAM_INFO
	.align		4
.L_69:
        /*0068*/ 	.byte	0x04, 0x17
        /*006a*/ 	.short	(.L_71 - .L_70)
.L_70:
        /*006c*/ 	.word	0x00000000
        /*0070*/ 	.short	0x0002
        /*0072*/ 	.short	0x0010
        /*0074*/ 	.byte	0x00, 0xf0, 0x11, 0x00


	//----- nvinfo : EIATTR_KPARAM_INFO
	.align		4
.L_71:
        /*0078*/ 	.byte	0x04, 0x17
        /*007a*/ 	.short	(.L_73 - .L_72)
.L_72:
        /*007c*/ 	.word	0x00000000
        /*0080*/ 	.short	0x0001
        /*0082*/ 	.short	0x0008
        /*0084*/ 	.byte	0x00, 0xf5, 0x21, 0x00


	//----- nvinfo : EIATTR_KPARAM_INFO
	.align		4
.L_73:
        /*0088*/ 	.byte	0x04, 0x17
        /*008a*/ 	.short	(.L_75 - .L_74)
.L_74:
        /*008c*/ 	.word	0x00000000
        /*0090*/ 	.short	0x0000
        /*0092*/ 	.short	0x0000
        /*0094*/ 	.byte	0x00, 0xf5, 0x21, 0x00


	//----- nvinfo : EIATTR_SPARSE_MMA_MASK
	.align		4
.L_75:
        /*0098*/ 	.byte	0x03, 0x50
        /*009a*/ 	.short	0x0000


	//----- nvinfo : EIATTR_MAXREG_COUNT
	.align		4
        /*009c*/ 	.byte	0x03, 0x1b
        /*009e*/ 	.short	0x00ff


	//----- nvinfo : EIATTR_MERCURY_ISA_VERSION
	.align		4
        /*00a0*/ 	.byte	0x03, 0x5f
        /*00a2*/ 	.short	0x0101


	//----- nvinfo : EIATTR_VRC_CTA_INIT_COUNT
	.align		4
        /*00a4*/ 	.byte	0x02, 0x4a
	.zero		1
	.zero		1


	//----- nvinfo : EIATTR_EXIT_INSTR_OFFSETS
	.align		4
        /*00a8*/ 	.byte	0x04, 0x1c
        /*00aa*/ 	.short	(.L_77 - .L_76)


	//   ....[0]....
.L_76:
        /*00ac*/ 	.word	0x00000080


	//   ....[1]....
        /*00b0*/ 	.word	0x000002f0


	//   ....[2]....
        /*00b4*/ 	.word	0x00000580


	//----- nvinfo : EIATTR_CRS_STACK_SIZE
	.align		4
.L_77:
        /*00b8*/ 	.byte	0x04, 0x1e
        /*00ba*/ 	.short	(.L_79 - .L_78)
.L_78:
        /*00bc*/ 	.word	0x00000000


	//----- nvinfo : EIATTR_CBANK_PARAM_SIZE
	.align		4
.L_79:
        /*00c0*/ 	.byte	0x03, 0x19
        /*00c2*/ 	.short	0x0038


	//----- nvinfo : EIATTR_PARAM_CBANK
	.align		4
        /*00c4*/ 	.byte	0x04, 0x0a
        /*00c6*/ 	.short	(.L_81 - .L_80)
	.align		4
.L_80:
        /*00c8*/ 	.word	index@(.nv.constant0.ppo_from_ma_batch_f32)
        /*00cc*/ 	.short	0x0380
        /*00ce*/ 	.short	0x0038


	//----- nvinfo : EIATTR_SW_WAR
	.align		4
.L_81:
        /*00d0*/ 	.byte	0x04, 0x36
        /*00d2*/ 	.short	(.L_83 - .L_82)
.L_82:
        /*00d4*/ 	.word	0x00000008
.L_83:


//--------------------- .nv.info.ppo_many_series_one_param_time_major_f32 --------------------------
	.section	.nv.info.ppo_many_series_one_param_time_major_f32,"",@"SHT_CUDA_INFO"
	.sectionflags	@""
	.align	4


	//----- nvinfo : EIATTR_CUDA_API_VERSION
	.align		4
        /*0000*/ 	.byte	0x04, 0x37
        /*0002*/ 	.short	(.L_85 - .L_84)
.L_84:
        /*0004*/ 	.word	0x00000082


	//----- nvinfo : EIATTR_KPARAM_INFO
	.align		4
.L_85:
        /*0008*/ 	.byte	0x04, 0x17
        /*000a*/ 	.short	(.L_87 - .L_86)
.L_86:
        /*000c*/ 	.word	0x00000000
        /*0010*/ 	.short	0x0008
        /*0012*/ 	.short	0x0030
        /*0014*/ 	.byte	0x00, 0xf5, 0x21, 0x00


	//----- nvinfo : EIATTR_KPARAM_INFO
	.align		4
.L_87:
        /*0018*/ 	.byte	0x04, 0x17
        /*001a*/ 	.short	(.L_89 - .L_88)
.L_88:
        /*001c*/ 	.word	0x00000000
        /*0020*/ 	.short	0x0007
        /*0022*/ 	.short	0x0028
        /*0024*/ 	.byte	0x00, 0xf0, 0x11, 0x00


	//----- nvinfo : EIATTR_KPARAM_INFO
	.align		4
.L_89:
        /*0028*/ 	.byte	0x04, 0x17
        /*002a*/ 	.short	(.L_91 - .L_90)
.L_90:
        /*002c*/ 	.word	0x00000000
        /*0030*/ 	.short	0x0006
        /*0032*/ 	.short	0x0024
        /*0034*/ 	.byte	0x00, 0xf0, 0x11, 0x00


	//----- nvinfo : EIATTR_KPARAM_INFO
	.align		4
.L_91:
        /*0038*/ 	.byte	0x04, 0x17
        /*003a*/ 	.short	(.L_93 - .L_92)
.L_92:
        /*003c*/ 	.word	0x00000000
        /*0040*/ 	.short	0x0005
        /*0042*/ 	.short	0x0020
        /*0044*/ 	.byte	0x00, 0xf0, 0x11, 0x00


	//----- nvinfo : EIATTR_KPARAM_INFO
	.align		4
.L_93:
        /*0048*/ 	.byte	0x04, 0x17
        /*004a*/ 	.short	(.L_95 - .L_94)
.L_94:
        /*004c*/ 	.word	0x00000000
        /*0050*/ 	.short	0x0004
        /*0052*/ 	.short	0x001c
        /*0054*/ 	.byte	0x00, 0xf0, 0x11, 0x00


	//----- nvinfo : EIATTR_KPARAM_INFO
	.align		4
.L_95:
        /*0058*/ 	.byte	0x04, 0x17
        /*005a*/ 	.short	(.L_97 - .L_96)
.L_96:
        /*005c*/ 	.word	0x00000000
        /*0060*/ 	.short	0x0003
        /*0062*/ 	.short	0x0018
        /*0064*/ 	.byte	0x00, 0xf0, 0x11, 0x00


	//----- nvinfo : EIATTR_KPARAM_INFO
	.align		4
.L_97:
        /*0068*/ 	.byte	0x04, 0x17
        /*006a*/ 	.short	(.L_99 - .L_98)
.L_98:
        /*006c*/ 	.word	0x00000000
        /*0070*/ 	.short	0x0002
        /*0072*/ 	.short	0x0010
        /*0074*/ 	.byte	0x00, 0xf5, 0x21, 0x00


	//----- nvinfo : EIATTR_KPARAM_INFO
	.align		4
.L_99:
        /*0078*/ 	.byte	0x04, 0x17
        /*007a*/ 	.short	(.L_101 - .L_100)
.L_100:
        /*007c*/ 	.word	0x00000000
        /*0080*/ 	.short	0x0001
        /*0082*/ 	.short	0x0008
        /*0084*/ 	.byte	0x00, 0xf5, 0x21, 0x00


	//----- nvinfo : EIATTR_KPARAM_INFO
	.align		4
.L_101:
        /*0088*/ 	.byte	0x04, 0x17
        /*008a*/ 	.short	(.L_103 - .L_102)
.L_102:
        /*008c*/ 	.word	0x00000000
        /*0090*/ 	.short	0x0000
        /*0092*/ 	.short	0x0000
        /*0094*/ 	.byte	0x00, 0xf5, 0x21, 0x00


	//----- nvinfo : EIATTR_SPARSE_MMA_MASK
	.align		4
.L_103:
        /*0098*/ 	.byte	0x03, 0x50
        /*009a*/ 	.short	0x0000


	//----- nvinfo : EIATTR_MAXREG_COUNT
	.align		4
        /*009c*/ 	.byte	0x03, 0x1b
        /*009e*/ 	.short	0x00ff


	//----- nvinfo : EIATTR_MERCURY_ISA_VERSION
	.align		4
        /*00a0*/ 	.byte	0x03, 0x5f
        /*00a2*/ 	.short	0x0101


	//----- nvinfo : EIATTR_VRC_CTA_INIT_COUNT
	.align		4
        /*00a4*/ 	.byte	0x02, 0x4a
	.zero		1
	.zero		1


	//----- nvinfo : EIATTR_EXIT_INSTR_OFFSETS
	.align		4
        /*00a8*/ 	.byte	0x04, 0x1c
        /*00aa*/ 	.short	(.L_105 - .L_104)


	//   ....[0]....
.L_104:
        /*00ac*/ 	.word	0x00000040


	//   ....[1]....
        /*00b0*/ 	.word	0x000000b0


	//   ....[2]....
        /*00b4*/ 	.word	0x000001c0


	//   ....[3]....
        /*00b8*/ 	.word	0x000005e0


	//   ....[4]....
        /*00bc*/ 	.word	0x00000610


	//   ....[5]....
        /*00c0*/ 	.word	0x00000c10


	//   ....[6]....
        /*00c4*/ 	.word	0x00002df0


	//   ....[7]....
        /*00c8*/ 	.word	0x000031f0


	//   ....[8]....
        /*00cc*/ 	.word	0x00003d10


	//----- nvinfo : EIATTR_CRS_STACK_SIZE
	.align		4
.L_105:
        /*00d0*/ 	.byte	0x04, 0x1e
        /*00d2*/ 	.short	(.L_107 - .L_106)
.L_106:
        /*00d4*/ 	.word	0x00000000


	//----- nvinfo : EIATTR_CBANK_PARAM_SIZE
	.align		4
.L_107:
        /*00d8*/ 	.byte	0x03, 0x19
        /*00da*/ 	.short	0x0038


	//----- nvinfo : EIATTR_PARAM_CBANK
	.align		4
        /*00dc*/ 	.byte	0x04, 0x0a
        /*00de*/ 	.short	(.L_109 - .L_108)
	.align		4
.L_108:
        /*00e0*/ 	.word	index@(.nv.constant0.ppo_many_series_one_param_time_major_f32)
        /*00e4*/ 	.short	0x0380
        /*00e6*/ 	.short	0x0038


	//----- nvinfo : EIATTR_SW_WAR
	.align		4
.L_109:
        /*00e8*/ 	.byte	0x04, 0x36
        /*00ea*/ 	.short	(.L_111 - .L_110)
.L_110:
        /*00ec*/ 	.word	0x00000008
.L_111:


//--------------------- .nv.info.ppo_batch_f32    --------------------------
	.section	.nv.info.ppo_batch_f32,"",@"SHT_CUDA_INFO"
	.sectionflags	@""
	.align	4


	//----- nvinfo : EIATTR_CUDA_API_VERSION
	.align		4
        /*0000*/ 	.byte	0x04, 0x37
        /*0002*/ 	.short	(.L_113 - .L_112)
.L_112:
        /*0004*/ 	.word	0x00000082


	//----- nvinfo : EIATTR_KPARAM_INFO
	.align		4
.L_113:
        /*0008*/ 	.byte	0x04, 0x17
        /*000a*/ 	.short	(.L_115 - .L_114)
.L_114:
        /*000c*/ 	.word	0x00000000
        /*0010*/ 	.short	0x0008
        /*0012*/ 	.short	0x0030
        /*0014*/ 	.byte	0x00, 0xf5, 0x21, 0x00


	//----- nvinfo : EIATTR_KPARAM_INFO
	.align		4
.L_115:
        /*0018*/ 	.byte	0x04, 0x17
        /*001a*/ 	.short	(.L_117 - .L_116)
.L_116:
        /*001c*/ 	.word	0x00000000
        /*0020*/ 	.short	0x0007
        /*0022*/ 	.short	0x002c
        /*0024*/ 	.byte	0x00, 0xf0, 0x11, 0x00


	//----- nvinfo : EIATTR_KPARAM_INFO
	.align		4
.L_117:
        /*0028*/ 	.byte	0x04, 0x17
        /*002a*/ 	.short	(.L_119 - .L_118)
.L_118:
        /*002c*/ 	.word	0x00000000
        /*0030*/ 	.short	0x0006
        /*0032*/ 	.short	0x0028
        /*0034*/ 	.byte	0x00, 0xf0, 0x11, 0x00


	//----- nvinfo : EIATTR_KPARAM_INFO
	.align		4
.L_119:
        /*0038*/ 	.byte	0x04, 0x17
        /*003a*/ 	.short	(.L_121 - .L_120)
.L_120:
        /*003c*/ 	.word	0x00000000
        /*0040*/ 	.short	0x0005
        /*0042*/ 	.short	0x0020
        /*0044*/ 	.byte	0x00, 0xf5, 0x21, 0x00


	//----- nvinfo : EIATTR_KPARAM_INFO
	.align		4
.L_121:
        /*0048*/ 	.byte	0x04, 0x17
        /*004a*/ 	.short	(.L_123 - .L_122)
.L_122:
        /*004c*/ 	.word	0x00000000
        /*0050*/ 	.short	0x0004
        /*0052*/ 	.short	0x0018
        /*0054*/ 	.byte	0x00, 0xf5, 0x21, 0x00


	//----- nvinfo : EIATTR_KPARAM_INFO
	.align		4
.L_123:
        /*0058*/ 	.byte	0x04, 0x17
        /*005a*/ 	.short	(.L_125 - .L_124)
.L_124:
        /*005c*/ 	.word	0x00000000
        /*0060*/ 	.short	0x0003
        /*0062*/ 	.short	0x0014
        /*0064*/ 	.byte	0x00, 0xf0, 0x11, 0x00


	//----- nvinfo : EIATTR_KPARAM_INFO
	.align		4
.L_125:
        /*0068*/ 	.byte	0x04, 0x17
        /*006a*/ 	.short	(.L_127 - .L_126)
.L_126:
        /*006c*/ 	.word	0x00000000
        /*0070*/ 	.short	0x0002
        /*0072*/ 	.short	0x0010
        /*0074*/ 	.byte	0x00, 0xf0, 0x11, 0x00


	//----- nvinfo : EIATTR_KPARAM_INFO
	.align		4
.L_127:
        /*0078*/ 	.byte	0x04, 0x17
        /*007a*/ 	.short	(.L_129 - .L_128)
.L_128:
        /*007c*/ 	.word	0x00000000
        /*0080*/ 	.short	0x0001
        /*0082*/ 	.short	0x0008
        /*0084*/ 	.byte	0x00, 0xf5, 0x21, 0x00


	//----- nvinfo : EIATTR_KPARAM_INFO
	.align		4
.L_129:
        /*0088*/ 	.byte	0x04, 0x17
        /*008a*/ 	.short	(.L_131 - .L_130)
.L_130:
        /*008c*/ 	.word	0x00000000
        /*0090*/ 	.short	0x0000
        /*0092*/ 	.short	0x0000
        /*0094*/ 	.byte	0x00, 0xf5, 0x21, 0x00


	//----- nvinfo : EIATTR_SPARSE_MMA_MASK
	.align		4
.L_131:
        /*0098*/ 	.byte	0x03, 0x50
        /*009a*/ 	.short	0x0000


	//----- nvinfo : EIATTR_MAXREG_COUNT
	.align		4
        /*009c*/ 	.byte	0x03, 0x1b
        /*009e*/ 	.short	0x00ff


	//----- nvinfo : EIATTR_NUM_BARRIERS
	.align		4
        /*00a0*/ 	.byte	0x02, 0x4c
        /*00a2*/ 	.byte	0x01
	.zero		1


	//----- nvinfo : EIATTR_MERCURY_ISA_VERSION
	.align		4
        /*00a4*/ 	.byte	0x03, 0x5f
        /*00a6*/ 	.short	0x0101


	//----- nvinfo : EIATTR_VRC_CTA_INIT_COUNT
	.align		4
        /*00a8*/ 	.byte	0x02, 0x4a
	.zero		1
	.zero		1


	//----- nvinfo : EIATTR_EXIT_INSTR_OFFSETS
	.align		4
        /*00ac*/ 	.byte	0x04, 0x1c
        /*00ae*/ 	.short	(.L_133 - .L_132)


	//   ....[0]....
.L_132:
        /*00b0*/ 	.word	0x00000040


	//   ....[1]....
        /*00b4*/ 	.word	0x00000090


	//   ....[2]....
        /*00b8*/ 	.word	0x00000180


	//   ....[3]....
        /*00bc*/ 	.word	0x00000250


	//   ....[4]....
        /*00c0*/ 	.word	0x00000670


	//   ....[5]....
        /*00c4*/ 	.word	0x00000800


	//   ....[6]....
        /*00c8*/ 	.word	0x00002c50


	//   ....[7]....
        /*00cc*/ 	.word	0x00003030


	//   ....[8]....
        /*00d0*/ 	.word	0x00003c90


	//----- nvinfo : EIATTR_CRS_STACK_SIZE
	.align		4
.L_133:
        /*00d4*/ 	.byte	0x04, 0x1e
        /*00d6*/ 	.short	(.L_135 - .L_134)
.L_134:
        /*00d8*/ 	.word	0x00000000


	//----- nvinfo : EIATTR_CBANK_PARAM_SIZE
	.align		4
.L_135:
        /*00dc*/ 	.byte	0x03, 0x19
        /*00de*/ 	.short	0x0038


	//----- nvinfo : EIATTR_PARAM_CBANK
	.align		4
        /*00e0*/ 	.byte	0x04, 0x0a
        /*00e2*/ 	.short	(.L_137 - .L_136)
	.align		4
.L_136:
        /*00e4*/ 	.word	index@(.nv.constant0.ppo_batch_f32)
        /*00e8*/ 	.short	0x0380
        /*00ea*/ 	.short	0x0038


	//----- nvinfo : EIATTR_SW_WAR
	.align		4
.L_137:
        /*00ec*/ 	.byte	0x04, 0x36
        /*00ee*/ 	.short	(.L_139 - .L_138)
.L_138:
        /*00f0*/ 	.word	0x00000008
.L_139:


//--------------------- .nv.callgraph             --------------------------
	.section	.nv.callgraph,"",@"SHT_CUDA_CALLGRAPH"
	.align	4
	.sectionentsize	8
	.align		4
        /*0000*/ 	.word	0x00000000
	.align		4
        /*0004*/ 	.word	0xffffffff
	.align		4
        /*0008*/ 	.word	0x00000000
	.align		4
        /*000c*/ 	.word	0xfffffffe
	.align		4
        /*0010*/ 	.word	0x00000000
	.align		4
        /*0014*/ 	.word	0xfffffffd
	.align		4
        /*0018*/ 	.word	0x00000000
	.align		4
        /*001c*/ 	.word	0xfffffffc


//--------------------- .text.ppo_from_ma_many_series_one_param_time_major_f32 --------------------------
	.section	.text.ppo_from_ma_many_series_one_param_time_major_f32,"ax",@progbits
	.align	128
        .global         ppo_from_ma_many_series_one_param_time_major_f32
        .type           ppo_from_ma_many_series_one_param_time_major_f32,@function
        .size           ppo_from_ma_many_series_one_param_time_major_f32,(.L_x_162 - ppo_from_ma_many_series_one_param_time_major_f32)
        .other          ppo_from_ma_many_series_one_param_time_major_f32,@"STO_CUDA_ENTRY STV_DEFAULT"
ppo_from_ma_many_series_one_param_time_major_f32:
.text.ppo_from_ma_many_series_one_param_time_major_f32:
[----:B------:R-:W-:Y:S01]  /*0000*/  LDC R1, c[0x0][0x37c] ;  /* 0x0000df00ff017b82 */ /* 0x000fe20000000800 */
[----:B------:R-:W0:Y:S07]  /*0010*/  S2R R3, SR_TID.Y ;  /* 0x0000000000037919 */ /* 0x000e2e0000002200 */
[----:B------:R-:W0:Y:S01]  /*0020*/  S2UR UR4, SR_CTAID.Y ;  /* 0x00000000000479c3 */ /* 0x000e220000002600 */
[----:B------:R-:W1:Y:S07]  /*0030*/  LDCU UR5, c[0x0][0x390] ;  /* 0x00007200ff0577ac */ /* 0x000e6e0008000800 */
[----:B------:R-:W0:Y:S02]  /*0040*/  LDC R2, c[0x0][0x364] ;  /* 0x0000d900ff027b82 */ /* 0x000e240000000800 */
[----:B0-----:R-:W-:-:S05]  /*0050*/  IMAD R2, R2, UR4, R3 ;  /* 0x0000000402027c24 */ /* 0x001fca000f8e0203 */
[----:B-1----:R-:W-:-:S13]  /*0060*/  ISETP.GE.AND P0, PT, R2, UR5, PT ;  /* 0x0000000502007c0c */ /* 0x002fda000bf06270 */
[----:B------:R-:W-:Y:S05]  /*0070*/  @P0 EXIT ;  /* 0x000000000000094d */ /* 0x000fea0003800000 */
[----:B------:R-:W0:Y:S01]  /*0080*/  LDC.64 R4, c[0x0][0x398] ;  /* 0x0000e600ff047b82 */ /* 0x000e220000000a00 */
[----:B------:R-:W1:Y:S01]  /*0090*/  LDCU.64 UR4, c[0x0][0x358] ;  /* 0x00006b00ff0477ac */ /* 0x000e620008000a00 */
[----:B------:R-:W2:Y:S01]  /*00a0*/  S2R R13, SR_TID.X ;  /* 0x00000000000d7919 */ /* 0x000ea20000002100 */
[----:B------:R-:W3:Y:S05]  /*00b0*/  LDCU UR8, c[0x0][0x394] ;  /* 0x00007280ff0877ac */ /* 0x000eea0008000800 */
[----:B------:R-:W2:Y:S08]  /*00c0*/  S2UR UR6, SR_CTAID.X ;  /* 0x00000000000679c3 */ /* 0x000eb00000002500 */
[----:B------:R-:W2:Y:S01]  /*00d0*/  LDC R10, c[0x0][0x360] ;  /* 0x0000d800ff0a7b82 */ /* 0x000ea20000000800 */
[----:B0-----:R-:W-:-:S07]  /*00e0*/  IMAD.WIDE.U32 R4, R2, 0x4, R4 ;  /* 0x0000000402047825 */ /* 0x001fce00078e0004 */
[----:B------:R-:W0:Y:S01]  /*00f0*/  LDC R0, c[0x0][0x3a0] ;  /* 0x0000e800ff007b82 */ /* 0x000e220000000800 */
[----:B-1----:R1:W5:Y:S01]  /*0100*/  LDG.E.CONSTANT R11, desc[UR4][R4.64] ;  /* 0x00000004040b7981 */ /* 0x002362000c1e9900 */
[----:B------:R-:W4:Y:S01]  /*0110*/  LDCU UR7, c[0x0][0x370] ;  /* 0x00006e00ff0777ac */ /* 0x000f220008000800 */
[----:B--2---:R-:W-:-:S05]  /*0120*/  IMAD R13, R10, UR6, R13 ;  /* 0x000000060a0d7c24 */ /* 0x004fca000f8e020d */
[----:B---3--:R-:W-:Y:S01]  /*0130*/  ISETP.GE.AND P0, PT, R13, UR8, PT ;  /* 0x000000080d007c0c */ /* 0x008fe2000bf06270 */
[----:B----4-:R-:W-:-:S12]  /*0140*/  IMAD R10, R10, UR7, RZ ;  /* 0x000000070a0a7c24 */ /* 0x010fd8000f8e02ff */
[----:B-1----:R-:W-:Y:S05]  /*0150*/  @P0 EXIT ;  /* 0x000000000000094d */ /* 0x002fea0003800000 */
[----:B------:R-:W1:Y:S01]  /*0160*/  LDC.64 R8, c[0x0][0x3a8] ;  /* 0x0000ea00ff087b82 */ /* 0x000e620000000a00 */
[----:B0----5:R-:W-:Y:S01]  /*0170*/  IADD3 R11, PT, PT, R11, -0x1, R0 ;  /* 0xffffffff0b0b7810 */ /* 0x021fe20007ffe000 */
[----:B------:R-:W0:Y:S06]  /*0180*/  LDCU.64 UR6, c[0x0][0x390] ;  /* 0x00007200ff0677ac */ /* 0x000e2c0008000a00 */
[----:B------:R-:W2:Y:S08]  /*0190*/  LDC.64 R6, c[0x0][0x380] ;  /* 0x0000e000ff067b82 */ /* 0x000eb00000000a00 */
[----:B------:R-:W3:Y:S02]  /*01a0*/  LDC.64 R4, c[0x0][0x388] ;  /* 0x0000e200ff047b82 */ /* 0x000ee40000000a00 */
.L_x_4:
[----:B0---4-:R-:W-:-:S04]  /*01b0*/  IMAD R15, R13, UR6, R2 ;  /* 0x000000060d0f7c24 */ /* 0x011fc8000f8e0202 */
[----:B---3--:R-:W-:-:S05]  /*01c0*/  IMAD.WIDE R16, R15, 0x4, R4 ;  /* 0x000000040f107825 */ /* 0x008fca00078e0204 */
[----:B------:R-:W3:Y:S01]  /*01d0*/  LDG.E.CONSTANT R3, desc[UR4][R16.64] ;  /* 0x0000000410037981 */ /* 0x000ee2000c1e9900 */
[----:B--2---:R-:W-:-:S05]  /*01e0*/  IMAD.WIDE R18, R15, 0x4, R6 ;  /* 0x000000040f127825 */ /* 0x004fca00078e0206 */
[----:B------:R-:W2:Y:S01]  /*01f0*/  LDG.E.CONSTANT R0, desc[UR4][R18.64] ;  /* 0x0000000412007981 */ /* 0x000ea2000c1e9900 */
[----:B------:R-:W-:Y:S01]  /*0200*/  BSSY.RECONVERGENT B0, `(.L_x_0) ;  /* 0x0000018000007945 */ /* 0x000fe20003800200 */
[----:B------:R-:W-:Y:S01]  /*0210*/  IMAD.MOV.U32 R21, RZ, RZ, 0x7fffffff ;  /* 0x7fffffffff157424 */ /* 0x000fe200078e00ff */
[----:B---3--:R-:W-:-:S04]  /*0220*/  FSETP.NE.AND P0, PT, |R3|, +INF , PT ;  /* 0x7f8000000300780b */ /* 0x008fc80003f05200 */
[----:B------:R-:W-:Y:S01]  /*0230*/  ISETP.LT.OR P0, PT, R13, R11, !P0 ;  /* 0x0000000b0d00720c */ /* 0x000fe20004701670 */
[----:B------:R-:W-:-:S03]  /*0240*/  IMAD.IADD R13, R10, 0x1, R13 ;  /* 0x000000010a0d7824 */ /* 0x000fc600078e020d */
[----:B--2---:R-:W-:Y:S02]  /*0250*/  FSETP.NE.AND P0, PT, |R0|, +INF , !P0 ;  /* 0x7f8000000000780b */ /* 0x004fe40004705200 */
[----:B------:R-:W-:Y:S02]  /*0260*/  ISETP.GE.AND P2, PT, R13, UR7, PT ;  /* 0x000000070d007c0c */ /* 0x000fe4000bf46270 */
[----:B------:R-:W-:-:S13]  /*0270*/  FSETP.EQ.OR P0, PT, R3, RZ, !P0 ;  /* 0x000000ff0300720b */ /* 0x000fda0004702400 */
[----:B------:R-:W-:Y:S05]  /*0280*/  @P0 BRA `(.L_x_1) ;  /* 0x00000000003c0947 */ /* 0x000fea0003800000 */
[----:B------:R-:W0:Y:S01]  /*0290*/  MUFU.RCP R12, R3 ;  /* 0x00000003000c7308 */ /* 0x000e220000001000 */
[----:B------:R-:W-:Y:S07]  /*02a0*/  BSSY.RECONVERGENT B1, `(.L_x_2) ;  /* 0x000000b000017945 */ /* 0x000fee0003800200 */
[----:B------:R-:W2:Y:S01]  /*02b0*/  FCHK P0, R0, R3 ;  /* 0x0000000300007302 */ /* 0x000ea20000000000 */
[----:B0-----:R-:W-:-:S04]  /*02c0*/  FFMA R17, -R3, R12, 1 ;  /* 0x3f80000003117423 */ /* 0x001fc8000000010c */
[----:B------:R-:W-:-:S04]  /*02d0*/  FFMA R17, R12, R17, R12 ;  /* 0x000000110c117223 */ /* 0x000fc8000000000c */
[----:B------:R-:W-:-:S04]  /*02e0*/  FFMA R12, R0, R17, RZ ;  /* 0x00000011000c7223 */ /* 0x000fc800000000ff */
[----:B------:R-:W-:-:S04]  /*02f0*/  FFMA R14, -R3, R12, R0 ;  /* 0x0000000c030e7223 */ /* 0x000fc80000000100 */
[----:B------:R-:W-:Y:S01]  /*0300*/  FFMA R12, R17, R14, R12 ;  /* 0x0000000e110c7223 */ /* 0x000fe2000000000c */
[----:B--2---:R-:W-:Y:S06]  /*0310*/  @!P0 BRA `(.L_x_3) ;  /* 0x00000000000c8947 */ /* 0x004fec0003800000 */
[----:B------:R-:W-:-:S07]  /*0320*/  MOV R12, 0x340 ;  /* 0x00000340000c7802 */ /* 0x000fce0000000f00 */
[----:B-1----:R-:W-:Y:S05]  /*0330*/  CALL.REL.NOINC `($__internal_0_$__cuda_sm3x_div_rn_noftz_f32_slowpath) ;  /* 0x0000000000247944 */ /* 0x002fea0003c00000 */
[----:B------:R-:W-:-:S07]  /*0340*/  IMAD.MOV.U32 R12, RZ, RZ, R0 ;  /* 0x000000ffff0c7224 */ /* 0x000fce00078e0000 */
.L_x_3:
[----:B------:R-:W-:Y:S05]  /*0350*/  BSYNC.RECONVERGENT B1 ;  /* 0x0000000000017941 */ /* 0x000fea0003800200 */
.L_x_2:
[----:B------:R-:W-:-:S04]  /*0360*/  IMAD.MOV.U32 R21, RZ, RZ, 0x42c80000 ;  /* 0x42c80000ff157424 */ /* 0x000fc800078e00ff */
[----:B------:R-:W-:-:S07]  /*0370*/  FFMA R21, R12, R21, -100 ;  /* 0xc2c800000c157423 */ /* 0x000fce0000000015 */
.L_x_1:
[----:B------:R-:W-:Y:S05]  /*0380*/  BSYNC.RECONVERGENT B0 ;  /* 0x0000000000007941 */ /* 0x000fea0003800200 */
.L_x_0:
[----:B-1----:R-:W-:-:S05]  /*0390*/  IMAD.WIDE R14, R15, 0x4, R8 ;  /* 0x000000040f0e7825 */ /* 0x002fca00078e0208 */
[----:B------:R4:W-:Y:S01]  /*03a0*/  STG.E desc[UR4][R14.64], R21 ;  /* 0x000000150e007986 */ /* 0x0009e2000c101904 */
[----:B------:R-:W-:Y:S05]  /*03b0*/  @!P2 BRA `(.L_x_4) ;  /* 0xfffffffc007ca947 */ /* 0x000fea000383ffff */
[----:B------:R-:W-:Y:S05]  /*03c0*/  EXIT ;  /* 0x000000000000794d */ /* 0x000fea0003800000 */
        .weak           $__internal_0_$__cuda_sm3x_div_rn_noftz_f32_slowpath
        .type           $__internal_0_$__cuda_sm3x_div_rn_noftz_f32_slowpath,@function
        .size           $__internal_0_$__cuda_sm3x_div_rn_noftz_f32_slowpath,(.L_x_162 - $__internal_0_$__cuda_sm3x_div_rn_noftz_f32_slowpath)
$__internal_0_$__cuda_sm3x_div_rn_noftz_f32_slowpath:
[--C-:B------:R-:W-:Y:S01]  /*03d0*/  SHF.R.U32.HI R14, RZ, 0x17, R3.reuse ;  /* 0x00000017ff0e7819 */ /* 0x100fe20000011603 */
[----:B------:R-:W-:Y:S01]  /*03e0*/  BSSY.RECONVERGENT B2, `(.L_x_5) ;  /* 0x0000064000027945 */ /* 0x000fe20003800200 */
[--C-:B------:R-:W-:Y:S01]  /*03f0*/  SHF.R.U32.HI R16, RZ, 0x17, R0.reuse ;  /* 0x00000017ff107819 */ /* 0x100fe20000011600 */
[----:B------:R-:W-:Y:S01]  /*0400*/  IMAD.MOV.U32 R17, RZ, RZ, R0 ;  /* 0x000000ffff117224 */ /* 0x000fe200078e0000 */
[----:B------:R-:W-:Y:S01]  /*0410*/  LOP3.LUT R14, R14, 0xff, RZ, 0xc0, !PT ;  /* 0x000000ff0e0e7812 */ /* 0x000fe200078ec0ff */
[----:B------:R-:W-:Y:S01]  /*0420*/  IMAD.MOV.U32 R18, RZ, RZ, R3 ;  /* 0x000000ffff127224 */ /* 0x000fe200078e0003 */
[----:B------:R-:W-:-:S03]  /*0430*/  LOP3.LUT R19, R16, 0xff, RZ, 0xc0, !PT ;  /* 0x000000ff10137812 */ /* 0x000fc600078ec0ff */
[----:B------:R-:W-:Y:S02]  /*0440*/  VIADD R21, R14, 0xffffffff ;  /* 0xffffffff0e157836 */ /* 0x000fe40000000000 */
[----:B------:R-:W-:-:S03]  /*0450*/  VIADD R20, R19, 0xffffffff ;  /* 0xffffffff13147836 */ /* 0x000fc60000000000 */
[----:B------:R-:W-:-:S04]  /*0460*/  ISETP.GT.U32.AND P0, PT, R21, 0xfd, PT ;  /* 0x000000fd1500780c */ /* 0x000fc80003f04070 */
[----:B------:R-:W-:-:S13]  /*0470*/  ISETP.GT.U32.OR P0, PT, R20, 0xfd, P0 ;  /* 0x000000fd1400780c */ /* 0x000fda0000704470 */
[----:B------:R-:W-:Y:S01]  /*0480*/  @!P0 IMAD.MOV.U32 R16, RZ, RZ, RZ ;  /* 0x000000ffff108224 */ /* 0x000fe200078e00ff */
[----:B------:R-:W-:Y:S06]  /*0490*/  @!P0 BRA `(.L_x_6) ;  /* 0x00000000005c8947 */ /* 0x000fec0003800000 */
[----:B------:R-:W-:Y:S02]  /*04a0*/  FSETP.GTU.FTZ.AND P0, PT, |R0|, +INF , PT ;  /* 0x7f8000000000780b */ /* 0x000fe40003f1c200 */
[----:B------:R-:W-:-:S04]  /*04b0*/  FSETP.GTU.FTZ.AND P1, PT, |R3|, +INF , PT ;  /* 0x7f8000000300780b */ /* 0x000fc80003f3c200 */
[----:B------:R-:W-:-:S13]  /*04c0*/  PLOP3.LUT P0, PT, P0, P1, PT, 0xf8, 0x8f ;  /* 0x00000000008f781c */ /* 0x000fda0000703f70 */
[----:B------:R-:W-:Y:S05]  /*04d0*/  @P0 BRA `(.L_x_7) ;  /* 0x00000004004c0947 */ /* 0x000fea0003800000 */
[----:B------:R-:W-:-:S13]  /*04e0*/  LOP3.LUT P0, RZ, R18, 0x7fffffff, R17, 0xc8, !PT ;  /* 0x7fffffff12ff7812 */ /* 0x000fda000780c811 */
[----:B------:R-:W-:Y:S05]  /*04f0*/  @!P0 BRA `(.L_x_8) ;  /* 0x00000004003c8947 */ /* 0x000fea0003800000 */
[C---:B------:R-:W-:Y:S02]  /*0500*/  FSETP.NEU.FTZ.AND P3, PT, |R0|.reuse, +INF , PT ;  /* 0x7f8000000000780b */ /* 0x040fe40003f7d200 */
[----:B------:R-:W-:Y:S02]  /*0510*/  FSETP.NEU.FTZ.AND P1, PT, |R3|, +INF , PT ;  /* 0x7f8000000300780b */ /* 0x000fe40003f3d200 */
[----:B------:R-:W-:-:S11]  /*0520*/  FSETP.NEU.FTZ.AND P0, PT, |R0|, +INF , PT ;  /* 0x7f8000000000780b */ /* 0x000fd60003f1d200 */
[----:B------:R-:W-:Y:S05]  /*0530*/  @!P1 BRA !P3, `(.L_x_8) ;  /* 0x00000004002c9947 */ /* 0x000fea0005800000 */
[----:B------:R-:W-:-:S04]  /*0540*/  LOP3.LUT P3, RZ, R17, 0x7fffffff, RZ, 0xc0, !PT ;  /* 0x7fffffff11ff7812 */ /* 0x000fc8000786c0ff */
[----:B------:R-:W-:-:S13]  /*0550*/  PLOP3.LUT P1, PT, P1, P3, PT, 0x2f, 0xf2 ;  /* 0x0000000000f2781c */ /* 0x000fda0000f26577 */
[----:B------:R-:W-:Y:S05]  /*0560*/  @P1 BRA `(.L_x_9) ;  /* 0x0000000400181947 */ /* 0x000fea0003800000 */
[----:B------:R-:W-:-:S04]  /*0570*/  LOP3.LUT P1, RZ, R18, 0x7fffffff, RZ, 0xc0, !PT ;  /* 0x7fffffff12ff7812 */ /* 0x000fc8000782c0ff */
[----:B------:R-:W-:-:S13]  /*0580*/  PLOP3.LUT P0, PT, P0, P1, PT, 0x2f, 0xf2 ;  /* 0x0000000000f2781c */ /* 0x000fda0000702577 */
[----:B------:R-:W-:Y:S05]  /*0590*/  @P0 BRA `(.L_x_10) ;  /* 0x0000000400000947 */ /* 0x000fea0003800000 */
[----:B------:R-:W-:Y:S02]  /*05a0*/  ISETP.GE.AND P0, PT, R20, RZ, PT ;  /* 0x000000ff1400720c */ /* 0x000fe40003f06270 */
[----:B------:R-:W-:-:S11]  /*05b0*/  ISETP.GE.AND P1, PT, R21, RZ, PT ;  /* 0x000000ff1500720c */ /* 0x000fd60003f26270 */
[----:B------:R-:W-:Y:S02]  /*05c0*/  @P0 IMAD.MOV.U32 R16, RZ, RZ, RZ ;  /* 0x000000ffff100224 */ /* 0x000fe400078e00ff */
[----:B------:R-:W-:Y:S01]  /*05d0*/  @!P0 FFMA R17, R0, 1.84467440737095516160e+19, RZ ;  /* 0x5f80000000118823 */ /* 0x000fe200000000ff */
[----:B------:R-:W-:Y:S02]  /*05e0*/  @!P0 IMAD.MOV.U32 R16, RZ, RZ, -0x40 ;  /* 0xffffffc0ff108424 */ /* 0x000fe400078e00ff */
[----:B------:R-:W-:Y:S02]  /*05f0*/  @!P1 FFMA R18, R3, 1.84467440737095516160e+19, RZ ;  /* 0x5f80000003129823 */ /* 0x000fe400000000ff */
[----:B------:R-:W-:-:S07]  /*0600*/  @!P1 VIADD R16, R16, 0x40 ;  /* 0x0000004010109836 */ /* 0x000fce0000000000 */
.L_x_6:
[----:B------:R-:W-:Y:S01]  /*0610*/  LEA R3, R14, 0xc0800000, 0x17 ;  /* 0xc08000000e037811 */ /* 0x000fe200078eb8ff */
[----:B------:R-:W-:Y:S01]  /*0620*/  VIADD R19, R19, 0xffffff81 ;  /* 0xffffff8113137836 */ /* 0x000fe20000000000 */
[----:B------:R-:W-:Y:S03]  /*0630*/  BSSY.RECONVERGENT B3, `(.L_x_11) ;  /* 0x0000035000037945 */ /* 0x000fe60003800200 */
[----:B------:R-:W-:Y:S02]  /*0640*/  IMAD.IADD R20, R18, 0x1, -R3 ;  /* 0x0000000112147824 */ /* 0x000fe400078e0a03 */
[C---:B------:R-:W-:Y:S01]  /*0650*/  IMAD R0, R19.reuse, -0x800000, R17 ;  /* 0xff80000013007824 */ /* 0x040fe200078e0211 */
[----:B------:R-:W-:Y:S01]  /*0660*/  IADD3 R19, PT, PT, R19, 0x7f, -R14 ;  /* 0x0000007f13137810 */ /* 0x000fe20007ffe80e */
[----:B------:R-:W0:Y:S01]  /*0670*/  MUFU.RCP R3, R20 ;  /* 0x0000001400037308 */ /* 0x000e220000001000 */
[----:B------:R-:W-:-:S03]  /*0680*/  FADD.FTZ R21, -R20, -RZ ;  /* 0x800000ff14157221 */ /* 0x000fc60000010100 */
[----:B------:R-:W-:Y:S02]  /*0690*/  IMAD.IADD R19, R19, 0x1, R16 ;  /* 0x0000000113137824 */ /* 0x000fe400078e0210 */
[----:B0-----:R-:W-:-:S04]  /*06a0*/  FFMA R18, R3, R21, 1 ;  /* 0x3f80000003127423 */ /* 0x001fc80000000015 */
[----:B------:R-:W-:-:S04]  /*06b0*/  FFMA R3, R3, R18, R3 ;  /* 0x0000001203037223 */ /* 0x000fc80000000003 */
[----:B------:R-:W-:-:S04]  /*06c0*/  FFMA R18, R0, R3, RZ ;  /* 0x0000000300127223 */ /* 0x000fc800000000ff */
[----:B------:R-:W-:-:S04]  /*06d0*/  FFMA R17, R21, R18, R0 ;  /* 0x0000001215117223 */ /* 0x000fc80000000000 */
[----:B------:R-:W-:-:S04]  /*06e0*/  FFMA R18, R3, R17, R18 ;  /* 0x0000001103127223 */ /* 0x000fc80000000012 */
[----:B------:R-:W-:-:S04]  /*06f0*/  FFMA R21, R21, R18, R0 ;  /* 0x0000001215157223 */ /* 0x000fc80000000000 */
[----:B------:R-:W-:-:S05]  /*0700*/  FFMA R0, R3, R21, R18 ;  /* 0x0000001503007223 */ /* 0x000fca0000000012 */
[----:B------:R-:W-:-:S04]  /*0710*/  SHF.R.U32.HI R14, RZ, 0x17, R0 ;  /* 0x00000017ff0e7819 */ /* 0x000fc80000011600 */
[----:B------:R-:W-:-:S05]  /*0720*/  LOP3.LUT R14, R14, 0xff, RZ, 0xc0, !PT ;  /* 0x000000ff0e0e7812 */ /* 0x000fca00078ec0ff */
[----:B------:R-:W-:-:S04]  /*0730*/  IMAD.IADD R20, R14, 0x1, R19 ;  /* 0x000000010e147824 */ /* 0x000fc800078e0213 */
[----:B------:R-:W-:-:S05]  /*0740*/  VIADD R14, R20, 0xffffffff ;  /* 0xffffffff140e7836 */ /* 0x000fca0000000000 */
[----:B------:R-:W-:-:S13]  /*0750*/  ISETP.GE.U32.AND P0, PT, R14, 0xfe, PT ;  /* 0x000000fe0e00780c */ /* 0x000fda0003f06070 */
[----:B------:R-:W-:Y:S05]  /*0760*/  @!P0 BRA `(.L_x_12) ;  /* 0x0000000000808947 */ /* 0x000fea0003800000 */
[----:B------:R-:W-:-:S13]  /*0770*/  ISETP.GT.AND P0, PT, R20, 0xfe, PT ;  /* 0x000000fe1400780c */ /* 0x000fda0003f04270 */
[----:B------:R-:W-:Y:S05]  /*0780*/  @P0 BRA `(.L_x_13) ;  /* 0x00000000006c0947 */ /* 0x000fea0003800000 */
[----:B------:R-:W-:-:S13]  /*0790*/  ISETP.GE.AND P0, PT, R20, 0x1, PT ;  /* 0x000000011400780c */ /* 0x000fda0003f06270 */
[----:B------:R-:W-:Y:S05]  /*07a0*/  @P0 BRA `(.L_x_14) ;  /* 0x0000000000740947 */ /* 0x000fea0003800000 */
[----:B------:R-:W-:Y:S02]  /*07b0*/  ISETP.GE.AND P0, PT, R20, -0x18, PT ;  /* 0xffffffe81400780c */ /* 0x000fe40003f06270 */
[----:B------:R-:W-:-:S11]  /*07c0*/  LOP3.LUT R0, R0, 0x80000000, RZ, 0xc0, !PT ;  /* 0x8000000000007812 */ /* 0x000fd600078ec0ff */
[----:B------:R-:W-:Y:S05]  /*07d0*/  @!P0 BRA `(.L_x_14) ;  /* 0x0000000000688947 */ /* 0x000fea0003800000 */
[CCC-:B------:R-:W-:Y:S01]  /*07e0*/  FFMA.RZ R14, R3.reuse, R21.reuse, R18.reuse ;  /* 0x00000015030e7223 */ /* 0x1c0fe2000000c012 */
[C---:B------:R-:W-:Y:S01]  /*07f0*/  VIADD R17, R20.reuse, 0x20 ;  /* 0x0000002014117836 */ /* 0x040fe20000000000 */
[C---:B------:R-:W-:Y:S02]  /*0800*/  ISETP.NE.AND P3, PT, R20.reuse, RZ, PT ;  /* 0x000000ff1400720c */ /* 0x040fe40003f65270 */
[----:B------:R-:W-:Y:S02]  /*0810*/  ISETP.NE.AND P1, PT, R20, RZ, PT ;  /* 0x000000ff1400720c */ /* 0x000fe40003f25270 */
[----:B------:R-:W-:Y:S01]  /*0820*/  LOP3.LUT R16, R14, 0x7fffff, RZ, 0xc0, !PT ;  /* 0x007fffff0e107812 */ /* 0x000fe200078ec0ff */
[CCC-:B------:R-:W-:Y:S01]  /*0830*/  FFMA.RP R14, R3.reuse, R21.reuse, R18.reuse ;  /* 0x00000015030e7223 */ /* 0x1c0fe20000008012 */
[----:B------:R-:W-:Y:S01]  /*0840*/  FFMA.RM R3, R3, R21, R18 ;  /* 0x0000001503037223 */ /* 0x000fe20000004012 */
[----:B------:R-:W-:Y:S01]  /*0850*/  IMAD.MOV R18, RZ, RZ, -R20 ;  /* 0x000000ffff127224 */ /* 0x000fe200078e0a14 */
[----:B------:R-:W-:-:S03]  /*0860*/  LOP3.LUT R16, R16, 0x800000, RZ, 0xfc, !PT ;  /* 0x0080000010107812 */ /* 0x000fc600078efcff */
[----:B------:R-:W-:Y:S02]  /*0870*/  FSETP.NEU.FTZ.AND P0, PT, R14, R3, PT ;  /* 0x000000030e00720b */ /* 0x000fe40003f1d000 */
[----:B------:R-:W-:Y:S02]  /*0880*/  SHF.L.U32 R17, R16, R17, RZ ;  /* 0x0000001110117219 */ /* 0x000fe400000006ff */
[----:B------:R-:W-:Y:S02]  /*0890*/  SEL R3, R18, RZ, P3 ;  /* 0x000000ff12037207 */ /* 0x000fe40001800000 */
[----:B------:R-:W-:Y:S02]  /*08a0*/  ISETP.NE.AND P1, PT, R17, RZ, P1 ;  /* 0x000000ff1100720c */ /* 0x000fe40000f25270 */
[----:B------:R-:W-:Y:S02]  /*08b0*/  SHF.R.U32.HI R3, RZ, R3, R16 ;  /* 0x00000003ff037219 */ /* 0x000fe40000011610 */
[----:B------:R-:W-:-:S02]  /*08c0*/  PLOP3.LUT P0, PT, P0, P1, PT, 0xf8, 0x8f ;  /* 0x00000000008f781c */ /* 0x000fc40000703f70 */
[----:B------:R-:W-:Y:S02]  /*08d0*/  SHF.R.U32.HI R17, RZ, 0x1, R3 ;  /* 0x00000001ff117819 */ /* 0x000fe40000011603 */
[----:B------:R-:W-:-:S04]  /*08e0*/  SEL R14, RZ, 0x1, !P0 ;  /* 0x00000001ff0e7807 */ /* 0x000fc80004000000 */
[----:B------:R-:W-:-:S04]  /*08f0*/  LOP3.LUT R14, R14, 0x1, R17, 0xf8, !PT ;  /* 0x000000010e0e7812 */ /* 0x000fc800078ef811 */
[----:B------:R-:W-:-:S05]  /*0900*/  LOP3.LUT R14, R14, R3, RZ, 0xc0, !PT ;  /* 0x000000030e0e7212 */ /* 0x000fca00078ec0ff */
[----:B------:R-:W-:-:S05]  /*0910*/  IMAD.IADD R17, R17, 0x1, R14 ;  /* 0x0000000111117824 */ /* 0x000fca00078e020e */
[----:B------:R-:W-:Y:S01]  /*0920*/  LOP3.LUT R0, R17, R0, RZ, 0xfc, !PT ;  /* 0x0000000011007212 */ /* 0x000fe200078efcff */
[----:B------:R-:W-:Y:S06]  /*0930*/  BRA `(.L_x_14) ;  /* 0x0000000000107947 */ /* 0x000fec0003800000 */
.L_x_13:
[----:B------:R-:W-:-:S04]  /*0940*/  LOP3.LUT R0, R0, 0x80000000, RZ, 0xc0, !PT ;  /* 0x8000000000007812 */ /* 0x000fc800078ec0ff */
[----:B------:R-:W-:Y:S01]  /*0950*/  LOP3.LUT R0, R0, 0x7f800000, RZ, 0xfc, !PT ;  /* 0x7f80000000007812 */ /* 0x000fe200078efcff */
[----:B------:R-:W-:Y:S06]  /*0960*/  BRA `(.L_x_14) ;  /* 0x0000000000047947 */ /* 0x000fec0003800000 */
.L_x_12:
[----:B------:R-:W-:-:S07]  /*0970*/  IMAD R0, R19, 0x800000, R0 ;  /* 0x0080000013007824 */ /* 0x000fce00078e0200 */
.L_x_14:
[----:B------:R-:W-:Y:S05]  /*0980*/  BSYNC.RECONVERGENT B3 ;  /* 0x0000000000037941 */ /* 0x000fea0003800200 */
.L_x_11:
[----:B------:R-:W-:Y:S05]  /*0990*/  BRA `(.L_x_15) ;  /* 0x0000000000207947 */ /* 0x000fea0003800000 */
.L_x_10:
[----:B------:R-:W-:-:S04]  /*09a0*/  LOP3.LUT R0, R18, 0x80000000, R17, 0x48, !PT ;  /* 0x8000000012007812 */ /* 0x000fc800078e4811 */
[----:B------:R-:W-:Y:S01]  /*09b0*/  LOP3.LUT R0, R0, 0x7f800000, RZ, 0xfc, !PT ;  /* 0x7f80000000007812 */ /* 0x000fe200078efcff */
[----:B------:R-:W-:Y:S06]  /*09c0*/  BRA `(.L_x_15) ;  /* 0x0000000000147947 */ /* 0x000fec0003800000 */
.L_x_9:
[----:B------:R-:W-:Y:S01]  /*09d0*/  LOP3.LUT R0, R18, 0x80000000, R17, 0x48, !PT ;  /* 0x8000000012007812 */ /* 0x000fe200078e4811 */
[----:B------:R-:W-:Y:S06]  /*09e0*/  BRA `(.L_x_15) ;  /* 0x00000000000c7947 */ /* 0x000fec0003800000 */
.L_x_8:
[----:B------:R-:W0:Y:S01]  /*09f0*/  MUFU.RSQ R0, -QNAN ;  /* 0xffc0000000007908 */ /* 0x000e220000001400 */
[----:B------:R-:W-:Y:S05]  /*0a00*/  BRA `(.L_x_15) ;  /* 0x0000000000047947 */ /* 0x000fea0003800000 */
.L_x_7:
[----:B------:R-:W-:-:S07]  /*0a10*/  FADD.FTZ R0, R0, R3 ;  /* 0x0000000300007221 */ /* 0x000fce0000010000 */
.L_x_15:
[----:B------:R-:W-:Y:S05]  /*0a20*/  BSYNC.RECONVERGENT B2 ;  /* 0x0000000000027941 */ /* 0x000fea0003800200 */
.L_x_5:
[----:B------:R-:W-:Y:S02]  /*0a30*/  IMAD.MOV.U32 R16, RZ, RZ, R12 ;  /* 0x000000ffff107224 */ /* 0x000fe400078e000c */
[----:B------:R-:W-:-:S04]  /*0a40*/  IMAD.MOV.U32 R17, RZ, RZ, 0x0 ;  /* 0x00000000ff117424 */ /* 0x000fc800078e00ff */
[----:B0-----:R-:W-:Y:S05]  /*0a50*/  RET.REL.NODEC R16 `(ppo_from_ma_many_series_one_param_time_major_f32) ;  /* 0xfffffff410687950 */ /* 0x001fea0003c3ffff */
.L_x_16:
[----:B------:R-:W-:-:S00]  /*0a60*/  BRA `(.L_x_16) ;  /* 0xfffffffc00fc7947 */ /* 0x000fc0000383ffff */
[----:B------:R-:W-:-:S00]  /*0a70*/  NOP ;  /* 0x0000000000007918 */ /* 0x000fc00000000000 */
        /* <DEDUP_REMOVED lines=8> */
.L_x_162:


//--------------------- .text.ppo_from_ma_batch_f32 --------------------------
	.section	.text.ppo_from_ma_batch_f32,"ax",@progbits
	.align	128
        .global         ppo_from_ma_batch_f32
        .type           ppo_from_ma_batch_f32,@function
        .size           ppo_from_ma_batch_f32,(.L_x_163 - ppo_from_ma_batch_f32)
        .other          ppo_from_ma_batch_f32,@"STO_CUDA_ENTRY STV_DEFAULT"
ppo_from_ma_batch_f32:
.text.ppo_from_ma_batch_f32:
[----:B------:R-:W-:Y:S08]  /*0000*/  LDC R1, c[0x0][0x37c] ;  /* 0x0000df00ff017b82 */ /* 0x000ff00000000800 */
[----:B------:R-:W0:Y:S01]  /*0010*/  S2UR UR4, SR_CTAID.Y ;  /* 0x00000000000479c3 */ /* 0x000e220000002600 */
[----:B------:R-:W1:Y:S07]  /*0020*/  LDCU UR5, c[0x0][0x394] ;  /* 0x00007280ff0577ac */ /* 0x000e6e0008000800 */
[----:B------:R-:W1:Y:S08]  /*0030*/  LDC R11, c[0x0][0x398] ;  /* 0x0000e600ff0b7b82 */ /* 0x000e700000000800 */
[----:B------:R-:W0:Y:S01]  /*0040*/  LDC R2, c[0x0][0x3a8] ;  /* 0x0000ea00ff027b82 */ /* 0x000e220000000800 */
[----:B-1----:R-:W-:-:S02]  /*0050*/  IMAD R3, R11, UR5, RZ ;  /* 0x000000050b037c24 */ /* 0x002fc4000f8e02ff */
[----:B0-----:R-:W-:-:S05]  /*0060*/  VIADD R2, R2, UR4 ;  /* 0x0000000402027c36 */ /* 0x001fca0008000000 */
[----:B------:R-:W-:-:S13]  /*0070*/  ISETP.GE.AND P0, PT, R2, R3, PT ;  /* 0x000000030200720c */ /* 0x000fda0003f06270 */
[----:B------:R-:W-:Y:S05]  /*0080*/  @P0 EXIT ;  /* 0x000000000000094d */ /* 0x000fea0003800000 */
[----:B------:R-:W-:Y:S01]  /*0090*/  IABS R3, R11 ;  /* 0x0000000b00037213 */ /* 0x000fe20000000000 */
[----:B------:R-:W0:Y:S03]  /*00a0*/  LDCU.64 UR6, c[0x0][0x358] ;  /* 0x00006b00ff0677ac */ /* 0x000e260008000a00 */
[----:B------:R-:W1:Y:S01]  /*00b0*/  I2F.RP R0, R3 ;  /* 0x0000000300007306 */ /* 0x000e620000209400 */
[----:B------:R-:W2:Y:S01]  /*00c0*/  S2R R13, SR_CTAID.X ;  /* 0x00000000000d7919 */ /* 0x000ea20000002500 */
[----:B------:R-:W3:Y:S01]  /*00d0*/  LDCU UR4, c[0x0][0x370] ;  /* 0x00006e00ff0477ac */ /* 0x000ee20008000800 */
[----:B------:R-:W4:Y:S05]  /*00e0*/  LDCU UR8, c[0x0][0x390] ;  /* 0x00007200ff0877ac */ /* 0x000f2a0008000800 */
[----:B-1----:R-:W1:Y:S02]  /*00f0*/  MUFU.RCP R0, R0 ;  /* 0x0000000000007308 */ /* 0x002e640000001000 */
[----:B-1----:R-:W-:-:S06]  /*0100*/  VIADD R4, R0, 0xffffffe ;  /* 0x0ffffffe00047836 */ /* 0x002fcc0000000000 */
[----:B------:R1:W0:Y:S02]  /*0110*/  F2I.FTZ.U32.TRUNC.NTZ R5, R4 ;  /* 0x0000000400057305 */ /* 0x000224000021f000 */
[----:B-1----:R-:W-:Y:S02]  /*0120*/  IMAD.MOV.U32 R4, RZ, RZ, RZ ;  /* 0x000000ffff047224 */ /* 0x002fe400078e00ff */
[----:B0-----:R-:W-:-:S04]  /*0130*/  IMAD.MOV R6, RZ, RZ, -R5 ;  /* 0x000000ffff067224 */ /* 0x001fc800078e0a05 */
[----:B------:R-:W-:Y:S01]  /*0140*/  IMAD R7, R6, R3, RZ ;  /* 0x0000000306077224 */ /* 0x000fe200078e02ff */
[----:B------:R-:W-:-:S03]  /*0150*/  IABS R6, R2 ;  /* 0x0000000200067213 */ /* 0x000fc60000000000 */
[----:B------:R-:W-:-:S06]  /*0160*/  IMAD.HI.U32 R5, R5, R7, R4 ;  /* 0x0000000705057227 */ /* 0x000fcc00078e0004 */
[----:B------:R-:W-:Y:S02]  /*0170*/  IMAD.HI.U32 R10, R5, R6, RZ ;  /* 0x00000006050a7227 */ /* 0x000fe400078e00ff */
[----:B------:R-:W0:Y:S02]  /*0180*/  LDC.64 R4, c[0x0][0x3a0] ;  /* 0x0000e800ff047b82 */ /* 0x000e240000000a00 */
[----:B------:R-:W-:-:S04]  /*0190*/  IMAD.MOV R0, RZ, RZ, -R10 ;  /* 0x000000ffff007224 */ /* 0x000fc800078e0a0a */
[----:B------:R-:W-:-:S05]  /*01a0*/  IMAD R0, R3, R0, R6 ;  /* 0x0000000003007224 */ /* 0x000fca00078e0206 */
[----:B------:R-:W-:-:S13]  /*01b0*/  ISETP.GT.U32.AND P2, PT, R3, R0, PT ;  /* 0x000000000300720c */ /* 0x000fda0003f44070 */
[----:B------:R-:W-:Y:S02]  /*01c0*/  @!P2 IMAD.IADD R0, R0, 0x1, -R3 ;  /* 0x000000010000a824 */ /* 0x000fe400078e0a03 */
[----:B------:R-:W-:Y:S01]  /*01d0*/  @!P2 VIADD R10, R10, 0x1 ;  /* 0x000000010a0aa836 */ /* 0x000fe20000000000 */
[----:B------:R-:W-:Y:S02]  /*01e0*/  ISETP.NE.AND P2, PT, R11, RZ, PT ;  /* 0x000000ff0b00720c */ /* 0x000fe40003f45270 */
[----:B------:R-:W-:Y:S02]  /*01f0*/  ISETP.GE.U32.AND P0, PT, R0, R3, PT ;  /* 0x000000030000720c */ /* 0x000fe40003f06070 */
[----:B------:R-:W-:Y:S01]  /*0200*/  LOP3.LUT R0, R2, R11, RZ, 0x3c, !PT ;  /* 0x0000000b02007212 */ /* 0x000fe200078e3cff */
[----:B------:R-:W3:Y:S01]  /*0210*/  LDCU UR5, c[0x0][0x360] ;  /* 0x00006c00ff0577ac */ /* 0x000ee20008000800 */
[----:B------:R-:W1:Y:S02]  /*0220*/  LDC R3, c[0x0][0x39c] ;  /* 0x0000e700ff037b82 */ /* 0x000e640000000800 */
[----:B------:R-:W-:-:S07]  /*0230*/  ISETP.GE.AND P1, PT, R0, RZ, PT ;  /* 0x000000ff0000720c */ /* 0x000fce0003f26270 */
[----:B------:R-:W-:-:S06]  /*0240*/  @P0 VIADD R10, R10, 0x1 ;  /* 0x000000010a0a0836 */ /* 0x000fcc0000000000 */
[----:B------:R-:W-:Y:S01]  /*0250*/  @!P1 IMAD.MOV R10, RZ, RZ, -R10 ;  /* 0x000000ffff0a9224 */ /* 0x000fe200078e0a0a */
[----:B------:R-:W-:-:S05]  /*0260*/  @!P2 LOP3.LUT R10, RZ, R11, RZ, 0x33, !PT ;  /* 0x0000000bff0aa212 */ /* 0x000fca00078e33ff */
[----:B------:R-:W-:-:S04]  /*0270*/  IMAD.MOV R0, RZ, RZ, -R10 ;  /* 0x000000ffff007224 */ /* 0x000fc800078e0a0a */
[----:B------:R-:W-:-:S04]  /*0280*/  IMAD R11, R11, R0, R2 ;  /* 0x000000000b0b7224 */ /* 0x000fc800078e0202 */
[----:B0-----:R-:W-:-:S05]  /*0290*/  IMAD.WIDE R4, R11, 0x4, R4 ;  /* 0x000000040b047825 */ /* 0x001fca00078e0204 */
[----:B------:R0:W5:Y:S01]  /*02a0*/  LDG.E.CONSTANT R12, desc[UR6][R4.64] ;  /* 0x00000006040c7981 */ /* 0x000162000c1e9900 */
[----:B---3--:R-:W-:Y:S01]  /*02b0*/  UIMAD UR4, UR4, UR5, URZ ;  /* 0x00000005040472a4 */ /* 0x008fe2000f8e02ff */
[----:B------:R-:W2:Y:S02]  /*02c0*/  S2R R0, SR_TID.X ;  /* 0x0000000000007919 */ /* 0x000ea40000002100 */
[----:B--2---:R-:W-:-:S05]  /*02d0*/  IMAD R13, R13, UR5, R0 ;  /* 0x000000050d0d7c24 */ /* 0x004fca000f8e0200 */
[----:B----4-:R-:W-:-:S13]  /*02e0*/  ISETP.GE.AND P0, PT, R13, UR8, PT ;  /* 0x000000080d007c0c */ /* 0x010fda000bf06270 */
[----:B01----:R-:W-:Y:S05]  /*02f0*/  @P0 EXIT ;  /* 0x000000000000094d */ /* 0x003fea0003800000 */
[----:B------:R-:W0:Y:S01]  /*0300*/  LDC.64 R8, c[0x0][0x3b0] ;  /* 0x0000ec00ff087b82 */ /* 0x000e220000000a00 */
[----:B-----5:R-:W-:Y:S01]  /*0310*/  IADD3 R12, PT, PT, R12, -0x1, R3 ;  /* 0xffffffff0c0c7810 */ /* 0x020fe20007ffe003 */
[----:B------:R-:W1:Y:S06]  /*0320*/  LDCU UR5, c[0x0][0x390] ;  /* 0x00007200ff0577ac */ /* 0x000e6c0008000800 */
[----:B------:R-:W2:Y:S08]  /*0330*/  LDC.64 R6, c[0x0][0x380] ;  /* 0x0000e000ff067b82 */ /* 0x000eb00000000a00 */
[----:B------:R-:W3:Y:S02]  /*0340*/  LDC.64 R4, c[0x0][0x388] ;  /* 0x0000e200ff047b82 */ /* 0x000ee40000000a00 */
.L_x_21:
[--C-:B-1--4-:R-:W-:Y:S02]  /*0350*/  IMAD R15, R11, UR5, R13.reuse ;  /* 0x000000050b0f7c24 */ /* 0x112fe4000f8e020d */
[----:B------:R-:W-:Y:S02]  /*0360*/  IMAD R17, R10, UR5, R13 ;  /* 0x000000050a117c24 */ /* 0x000fe4000f8e020d */
[----:B---3--:R-:W-:-:S05]  /*0370*/  IMAD.WIDE R14, R15, 0x4, R4 ;  /* 0x000000040f0e7825 */ /* 0x008fca00078e0204 */
[----:B------:R-:W3:Y:S01]  /*0380*/  LDG.E.CONSTANT R3, desc[UR6][R14.64] ;  /* 0x000000060e037981 */ /* 0x000ee2000c1e9900 */
[----:B--2---:R-:W-:-:S05]  /*0390*/  IMAD.WIDE R16, R17, 0x4, R6 ;  /* 0x0000000411107825 */ /* 0x004fca00078e0206 */
[----:B------:R-:W2:Y:S01]  /*03a0*/  LDG.E.CONSTANT R0, desc[UR6][R16.64] ;  /* 0x0000000610007981 */ /* 0x000ea2000c1e9900 */
[----:B------:R-:W-:Y:S01]  /*03b0*/  BSSY.RECONVERGENT B0, `(.L_x_17) ;  /* 0x0000016000007945 */ /* 0x000fe20003800200 */
[----:B------:R-:W-:Y:S01]  /*03c0*/  IMAD.MOV.U32 R19, RZ, RZ, 0x7fffffff ;  /* 0x7fffffffff137424 */ /* 0x000fe200078e00ff */
[----:B---3--:R-:W-:-:S04]  /*03d0*/  FSETP.NE.AND P0, PT, |R3|, +INF , PT ;  /* 0x7f8000000300780b */ /* 0x008fc80003f05200 */
[----:B------:R-:W-:-:S04]  /*03e0*/  ISETP.LT.OR P0, PT, R13, R12, !P0 ;  /* 0x0000000c0d00720c */ /* 0x000fc80004701670 */
[----:B--2---:R-:W-:-:S04]  /*03f0*/  FSETP.NE.AND P0, PT, |R0|, +INF , !P0 ;  /* 0x7f8000000000780b */ /* 0x004fc80004705200 */
[----:B------:R-:W-:-:S13]  /*0400*/  FSETP.EQ.OR P0, PT, R3, RZ, !P0 ;  /* 0x000000ff0300720b */ /* 0x000fda0004702400 */
[----:B------:R-:W-:Y:S05]  /*0410*/  @P0 BRA `(.L_x_18) ;  /* 0x00000000003c0947 */ /* 0x000fea0003800000 */
[----:B------:R-:W1:Y:S01]  /*0420*/  MUFU.RCP R14, R3 ;  /* 0x00000003000e7308 */ /* 0x000e620000001000 */
[----:B------:R-:W-:Y:S07]  /*0430*/  BSSY.RECONVERGENT B1, `(.L_x_19) ;  /* 0x000000b000017945 */ /* 0x000fee0003800200 */
[----:B------:R-:W2:Y:S01]  /*0440*/  FCHK P0, R0, R3 ;  /* 0x0000000300007302 */ /* 0x000ea20000000000 */
[----:B-1----:R-:W-:-:S04]  /*0450*/  FFMA R15, -R3, R14, 1 ;  /* 0x3f800000030f7423 */ /* 0x002fc8000000010e */
[----:B------:R-:W-:-:S04]  /*0460*/  FFMA R15, R14, R15, R14 ;  /* 0x0000000f0e0f7223 */ /* 0x000fc8000000000e */
[----:B------:R-:W-:-:S04]  /*0470*/  FFMA R14, R0, R15, RZ ;  /* 0x0000000f000e7223 */ /* 0x000fc800000000ff */
[----:B------:R-:W-:-:S04]  /*0480*/  FFMA R16, -R3, R14, R0 ;  /* 0x0000000e03107223 */ /* 0x000fc80000000100 */
[----:B------:R-:W-:Y:S01]  /*0490*/  FFMA R14, R15, R16, R14 ;  /* 0x000000100f0e7223 */ /* 0x000fe2000000000e */
[----:B--2---:R-:W-:Y:S06]  /*04a0*/  @!P0 BRA `(.L_x_20) ;  /* 0x00000000000c8947 */ /* 0x004fec0003800000 */
[----:B------:R-:W-:-:S07]  /*04b0*/  MOV R14, 0x4d0 ;  /* 0x000004d0000e7802 */ /* 0x000fce0000000f00 */
[----:B0-----:R-:W-:Y:S05]  /*04c0*/  CALL.REL.NOINC `($__internal_1_$__cuda_sm3x_div_rn_noftz_f32_slowpath) ;  /* 0x0000000000307944 */ /* 0x001fea0003c00000 */
[----:B------:R-:W-:-:S07]  /*04d0*/  IMAD.MOV.U32 R14, RZ, RZ, R0 ;  /* 0x000000ffff0e7224 */ /* 0x000fce00078e0000 */
.L_x_20:
[----:B------:R-:W-:Y:S05]  /*04e0*/  BSYNC.RECONVERGENT B1 ;  /* 0x0000000000017941 */ /* 0x000fea0003800200 */
.L_x_19:
[----:B------:R-:W-:-:S04]  /*04f0*/  IMAD.MOV.U32 R19, RZ, RZ, 0x42c80000 ;  /* 0x42c80000ff137424 */ /* 0x000fc800078e00ff */
[----:B------:R-:W-:-:S07]  /*0500*/  FFMA R19, R14, R19, -100 ;  /* 0xc2c800000e137423 */ /* 0x000fce0000000013 */
.L_x_18:
[----:B------:R-:W-:Y:S05]  /*0510*/  BSYNC.RECONVERGENT B0 ;  /* 0x0000000000007941 */ /* 0x000fea0003800200 */
.L_x_17:
[----:B------:R-:W-:Y:S02]  /*0520*/  IMAD R15, R2, UR5, R13 ;  /* 0x00000005020f7c24 */ /* 0x000fe4000f8e020d */
[----:B------:R-:W-:Y:S02]  /*0530*/  VIADD R13, R13, UR4 ;  /* 0x000000040d0d7c36 */ /* 0x000fe40008000000 */
[----:B0-----:R-:W-:-:S03]  /*0540*/  IMAD.WIDE R14, R15, 0x4, R8 ;  /* 0x000000040f0e7825 */ /* 0x001fc600078e0208 */
[----:B------:R-:W-:Y:S02]  /*0550*/  ISETP.GE.AND P0, PT, R13, UR5, PT ;  /* 0x000000050d007c0c */ /* 0x000fe4000bf06270 */
[----:B------:R4:W-:Y:S11]  /*0560*/  STG.E desc[UR6][R14.64], R19 ;  /* 0x000000130e007986 */ /* 0x0009f6000c101906 */
[----:B------:R-:W-:Y:S05]  /*0570*/  @!P0 BRA `(.L_x_21) ;  /* 0xfffffffc00748947 */ /* 0x000fea000383ffff */
[----:B------:R-:W-:Y:S05]  /*0580*/  EXIT ;  /* 0x000000000000794d */ /* 0x000fea0003800000 */
        .weak           $__internal_1_$__cuda_sm3x_div_rn_noftz_f32_slowpath
        .type           $__internal_1_$__cuda_sm3x_div_rn_noftz_f32_slowpath,@function
        .size           $__internal_1_$__cuda_sm3x_div_rn_noftz_f32_slowpath,(.L_x_163 - $__internal_1_$__cuda_sm3x_div_rn_noftz_f32_slowpath)
$__internal_1_$__cuda_sm3x_div_rn_noftz_f32_slowpath:
[--C-:B------:R-:W-:Y:S01]  /*0590*/  SHF.R.U32.HI R15, RZ, 0x17, R3.reuse ;  /* 0x00000017ff0f7819 */ /* 0x100fe20000011603 */
[----:B------:R-:W-:Y:S01]  /*05a0*/  BSSY.RECONVERGENT B2, `(.L_x_22) ;  /* 0x0000064000027945 */ /* 0x000fe20003800200 */
[----:B------:R-:W-:Y:S01]  /*05b0*/  SHF.R.U32.HI R16, RZ, 0x17, R0 ;  /* 0x00000017ff107819 */ /* 0x000fe20000011600 */
[----:B------:R-:W-:Y:S01]  /*05c0*/  IMAD.MOV.U32 R18, RZ, RZ, R3 ;  /* 0x000000ffff127224 */ /* 0x000fe200078e0003 */
[----:B------:R-:W-:Y:S02]  /*05d0*/  LOP3.LUT R15, R15, 0xff, RZ, 0xc0, !PT ;  /* 0x000000ff0f0f7812 */ /* 0x000fe400078ec0ff */
[----:B------:R-:W-:Y:S02]  /*05e0*/  LOP3.LUT R20, R16, 0xff, RZ, 0xc0, !PT ;  /* 0x000000ff10147812 */ /* 0x000fe400078ec0ff */
[----:B------:R-:W-:Y:S01]  /*05f0*/  MOV R17, R0 ;  /* 0x0000000000117202 */ /* 0x000fe20000000f00 */
        /* <DEDUP_REMOVED lines=29> */
.L_x_23:
[----:B------:R-:W-:Y:S01]  /*07d0*/  LEA R3, R15, 0xc0800000, 0x17 ;  /* 0xc08000000f037811 */ /* 0x000fe200078eb8ff */
[----:B------:R-:W-:Y:S01]  /*07e0*/  VIADD R20, R20, 0xffffff81 ;  /* 0xffffff8114147836 */ /* 0x000fe20000000000 */
[----:B------:R-:W-:Y:S03]  /*07f0*/  BSSY.RECONVERGENT B3, `(.L_x_28) ;  /* 0x0000035000037945 */ /* 0x000fe60003800200 */
[----:B------:R-:W-:Y:S02]  /*0800*/  IMAD.IADD R19, R18, 0x1, -R3 ;  /* 0x0000000112137824 */ /* 0x000fe400078e0a03 */
[----:B------:R-:W-:Y:S02]  /*0810*/  IMAD R0, R20, -0x800000, R17 ;  /* 0xff80000014007824 */ /* 0x000fe400078e0211 */
[----:B------:R-:W0:Y:S01]  /*0820*/  MUFU.RCP R3, R19 ;  /* 0x0000001300037308 */ /* 0x000e220000001000 */
[----:B------:R-:W-:-:S04]  /*0830*/  FADD.FTZ R21, -R19, -RZ ;  /* 0x800000ff13157221 */ /* 0x000fc80000010100 */
[----:B0-----:R-:W-:-:S04]  /*0840*/  FFMA R18, R3, R21, 1 ;  /* 0x3f80000003127423 */ /* 0x001fc80000000015 */
[----:B------:R-:W-:-:S04]  /*0850*/  FFMA R3, R3, R18, R3 ;  /* 0x0000001203037223 */ /* 0x000fc80000000003 */
[----:B------:R-:W-:-:S04]  /*0860*/  FFMA R18, R0, R3, RZ ;  /* 0x0000000300127223 */ /* 0x000fc800000000ff */
[----:B------:R-:W-:-:S04]  /*0870*/  FFMA R17, R21, R18, R0 ;  /* 0x0000001215117223 */ /* 0x000fc80000000000 */
[----:B------:R-:W-:Y:S01]  /*0880*/  FFMA R18, R3, R17, R18 ;  /* 0x0000001103127223 */ /* 0x000fe20000000012 */
[----:B------:R-:W-:-:S03]  /*0890*/  IADD3 R17, PT, PT, R20, 0x7f, -R15 ;  /* 0x0000007f14117810 */ /* 0x000fc60007ffe80f */
[----:B------:R-:W-:Y:S02]  /*08a0*/  FFMA R21, R21, R18, R0 ;  /* 0x0000001215157223 */ /* 0x000fe40000000000 */
[----:B------:R-:W-:Y:S02]  /*08b0*/  IMAD.IADD R17, R17, 0x1, R16 ;  /* 0x0000000111117824 */ /* 0x000fe400078e0210 */
[----:B------:R-:W-:-:S05]  /*08c0*/  FFMA R0, R3, R21, R18 ;  /* 0x0000001503007223 */ /* 0x000fca0000000012 */
[----:B------:R-:W-:-:S04]  /*08d0*/  SHF.R.U32.HI R15, RZ, 0x17, R0 ;  /* 0x00000017ff0f7819 */ /* 0x000fc80000011600 */
[----:B------:R-:W-:-:S04]  /*08e0*/  LOP3.LUT R15, R15, 0xff, RZ, 0xc0, !PT ;  /* 0x000000ff0f0f7812 */ /* 0x000fc800078ec0ff */
[----:B------:R-:W-:-:S05]  /*08f0*/  IADD3 R19, PT, PT, R15, R17, RZ ;  /* 0x000000110f137210 */ /* 0x000fca0007ffe0ff */
        /* <DEDUP_REMOVED lines=10> */
[-CC-:B------:R-:W-:Y:S01]  /*09a0*/  FFMA.RZ R15, R3, R21.reuse, R18.reuse ;  /* 0x00000015030f7223 */ /* 0x180fe2000000c012 */
[----:B------:R-:W-:Y:S01]  /*09b0*/  IMAD.MOV R17, RZ, RZ, -R19 ;  /* 0x000000ffff117224 */ /* 0x000fe200078e0a13 */
[C---:B------:R-:W-:Y:S02]  /*09c0*/  ISETP.NE.AND P2, PT, R19.reuse, RZ, PT ;  /* 0x000000ff1300720c */ /* 0x040fe40003f45270 */
[----:B------:R-:W-:Y:S02]  /*09d0*/  ISETP.NE.AND P1, PT, R19, RZ, PT ;  /* 0x000000ff1300720c */ /* 0x000fe40003f25270 */
[----:B------:R-:W-:Y:S01]  /*09e0*/  LOP3.LUT R16, R15, 0x7fffff, RZ, 0xc0, !PT ;  /* 0x007fffff0f107812 */ /* 0x000fe200078ec0ff */
[CCC-:B------:R-:W-:Y:S01]  /*09f0*/  FFMA.RP R15, R3.reuse, R21.reuse, R18.reuse ;  /* 0x00000015030f7223 */ /* 0x1c0fe20000008012 */
[----:B------:R-:W-:Y:S01]  /*0a00*/  FFMA.RM R18, R3, R21, R18 ;  /* 0x0000001503127223 */ /* 0x000fe20000004012 */
[----:B------:R-:W-:Y:S01]  /*0a10*/  VIADD R3, R19, 0x20 ;  /* 0x0000002013037836 */ /* 0x000fe20000000000 */
        /* <DEDUP_REMOVED lines=14> */
.L_x_30:
[----:B------:R-:W-:-:S04]  /*0b00*/  LOP3.LUT R0, R0, 0x80000000, RZ, 0xc0, !PT ;  /* 0x8000000000007812 */ /* 0x000fc800078ec0ff */
[----:B------:R-:W-:Y:S01]  /*0b10*/  LOP3.LUT R0, R0, 0x7f800000, RZ, 0xfc, !PT ;  /* 0x7f80000000007812 */ /* 0x000fe200078efcff */
[----:B------:R-:W-:Y:S06]  /*0b20*/  BRA `(.L_x_31) ;  /* 0x0000000000047947 */ /* 0x000fec0003800000 */
.L_x_29:
[----:B------:R-:W-:-:S07]  /*0b30*/  IMAD R0, R17, 0x800000, R0 ;  /* 0x0080000011007824 */ /* 0x000fce00078e0200 */
.L_x_31:
[----:B------:R-:W-:Y:S05]  /*0b40*/  BSYNC.RECONVERGENT B3 ;  /* 0x0000000000037941 */ /* 0x000fea0003800200 */
.L_x_28:
[----:B------:R-:W-:Y:S05]  /*0b50*/  BRA `(.L_x_32) ;  /* 0x0000000000207947 */ /* 0x000fea0003800000 */
.L_x_27:
[----:B------:R-:W-:-:S04]  /*0b60*/  LOP3.LUT R0, R18, 0x80000000, R17, 0x48, !PT ;  /* 0x8000000012007812 */ /* 0x000fc800078e4811 */
[----:B------:R-:W-:Y:S01]  /*0b70*/  LOP3.LUT R0, R0, 0x7f800000, RZ, 0xfc, !PT ;  /* 0x7f80000000007812 */ /* 0x000fe200078efcff */
[----:B------:R-:W-:Y:S06]  /*0b80*/  BRA `(.L_x_32) ;  /* 0x0000000000147947 */ /* 0x000fec0003800000 */
.L_x_26:
[----:B------:R-:W-:Y:S01]  /*0b90*/  LOP3.LUT R0, R18, 0x80000000, R17, 0x48, !PT ;  /* 0x8000000012007812 */ /* 0x000fe200078e4811 */
[----:B------:R-:W-:Y:S06]  /*0ba0*/  BRA `(.L_x_32) ;  /* 0x00000000000c7947 */ /* 0x000fec0003800000 */
.L_x_25:
[----:B------:R-:W0:Y:S01]  /*0bb0*/  MUFU.RSQ R0, -QNAN ;  /* 0xffc0000000007908 */ /* 0x000e220000001400 */
[----:B------:R-:W-:Y:S05]  /*0bc0*/  BRA `(.L_x_32) ;  /* 0x0000000000047947 */ /* 0x000fea0003800000 */
.L_x_24:
[----:B------:R-:W-:-:S07]  /*0bd0*/  FADD.FTZ R0, R0, R3 ;  /* 0x0000000300007221 */ /* 0x000fce0000010000 */
.L_x_32:
[----:B------:R-:W-:Y:S05]  /*0be0*/  BSYNC.RECONVERGENT B2 ;  /* 0x0000000000027941 */ /* 0x000fea0003800200 */
.L_x_22:
[----:B------:R-:W-:-:S04]  /*0bf0*/  IMAD.MOV.U32 R15, RZ, RZ, 0x0 ;  /* 0x00000000ff0f7424 */ /* 0x000fc800078e00ff */
[----:B0-----:R-:W-:Y:S05]  /*0c00*/  RET.REL.NODEC R14 `(ppo_from_ma_batch_f32) ;  /* 0xfffffff00efc7950 */ /* 0x001fea0003c3ffff */
.L_x_33:
        /* <DEDUP_REMOVED lines=15> */
.L_x_163:


//--------------------- .text.ppo_many_series_one_param_time_major_f32 --------------------------
	.section	.text.ppo_many_series_one_param_time_major_f32,"ax",@progbits
	.align	128
        .global         ppo_many_series_one_param_time_major_f32
        .type           ppo_many_series_one_param_time_major_f32,@function
        .size           ppo_many_series_one_param_time_major_f32,(.L_x_164 - ppo_many_series_one_param_time_major_f32)
        .other          ppo_many_series_one_param_time_major_f32,@"STO_CUDA_ENTRY STV_DEFAULT"
ppo_many_series_one_param_time_major_f32:
.text.ppo_many_series_one_param_time_major_f32:
[----:B------:R-:W-:Y:S08]  /*0000*/  LDC R1, c[0x0][0x37c] ;  /* 0x0000df00ff017b82 */ /* 0x000ff00000000800 */
[----:B------:R-:W0:Y:S02]  /*0010*/  LDC.64 R4, c[0x0][0x398] ;  /* 0x0000e600ff047b82 */ /* 0x000e240000000a00 */
[----:B0-----:R-:W-:-:S04]  /*0020*/  VIMNMX R0, PT, PT, R4, R5, PT ;  /* 0x0000000504007248 */ /* 0x001fc80003fe0100 */
[----:B------:R-:W-:-:S13]  /*0030*/  ISETP.GE.AND P0, PT, R0, 0x1, PT ;  /* 0x000000010000780c */ /* 0x000fda0003f06270 */
[----:B------:R-:W-:Y:S05]  /*0040*/  @!P0 EXIT ;  /* 0x000000000000894d */ /* 0x000fea0003800000 */
[----:B------:R-:W0:Y:S01]  /*0050*/  S2R R13, SR_TID.Y ;  /* 0x00000000000d7919 */ /* 0x000e220000002200 */
[----:B------:R-:W1:Y:S01]  /*0060*/  S2UR UR4, SR_CTAID.Y ;  /* 0x00000000000479c3 */ /* 0x000e620000002600 */
[----:B------:R-:W1:Y:S02]  /*0070*/  LDCU UR5, c[0x0][0x364] ;  /* 0x00006c80ff0577ac */ /* 0x000e640008000800 */
[----:B-1----:R-:W-:-:S06]  /*0080*/  UIMAD UR4, UR4, UR5, URZ ;  /* 0x00000005040472a4 */ /* 0x002fcc000f8e02ff */
[----:B0-----:R-:W-:-:S05]  /*0090*/  VIADD R9, R13, UR4 ;  /* 0x000000040d097c36 */ /* 0x001fca0008000000 */
[----:B------:R-:W-:-:S13]  /*00a0*/  ISETP.GE.U32.AND P0, PT, R9, R4, PT ;  /* 0x000000040900720c */ /* 0x000fda0003f06070 */
[----:B------:R-:W-:Y:S05]  /*00b0*/  @P0 EXIT ;  /* 0x000000000000094d */ /* 0x000fea0003800000 */
[----:B------:R-:W0:Y:S01]  /*00c0*/  LDC.64 R10, c[0x0][0x390] ;  /* 0x0000e400ff0a7b82 */ /* 0x000e220000000a00 */
[----:B------:R-:W1:Y:S01]  /*00d0*/  LDCU.64 UR8, c[0x0][0x358] ;  /* 0x00006b00ff0877ac */ /* 0x000e620008000a00 */
[----:B------:R-:W2:Y:S01]  /*00e0*/  LDCU UR5, c[0x0][0x3a8] ;  /* 0x00007500ff0577ac */ /* 0x000ea20008000800 */
[----:B------:R-:W3:Y:S01]  /*00f0*/  LDCU UR6, c[0x0][0x3a4] ;  /* 0x00007480ff0677ac */ /* 0x000ee20008000800 */
[----:B0-----:R-:W-:-:S05]  /*0100*/  IMAD.WIDE.U32 R10, R9, 0x4, R10 ;  /* 0x00000004090a7825 */ /* 0x001fca00078e000a */
[----:B-1----:R-:W4:Y:S01]  /*0110*/  LDG.E.CONSTANT R7, desc[UR8][R10.64] ;  /* 0x000000080a077981 */ /* 0x002f22000c1e9900 */
[----:B--2---:R-:W-:Y:S01]  /*0120*/  UISETP.NE.AND UP0, UPT, UR5, URZ, UPT ;  /* 0x000000ff0500728c */ /* 0x004fe2000bf05270 */
[----:B----4-:R-:W-:-:S05]  /*0130*/  VIMNMX R7, PT, PT, RZ, R7, !PT ;  /* 0x00000007ff077248 */ /* 0x010fca0007fe0100 */
[----:B---3--:R-:W-:-:S05]  /*0140*/  VIADD R0, R7, UR6 ;  /* 0x0000000607007c36 */ /* 0x008fca0008000000 */
[----:B------:R-:W-:Y:S01]  /*0150*/  IADD3 R2, PT, PT, R0, -0x1, RZ ;  /* 0xffffffff00027810 */ /* 0x000fe20007ffe0ff */
[----:B------:R-:W-:Y:S06]  /*0160*/  BRA.U UP0, `(.L_x_34) ;  /* 0x0000000500207547 */ /* 0x000fec000b800000 */
[----:B------:R-:W0:Y:S01]  /*0170*/  S2R R3, SR_TID.X ;  /* 0x0000000000037919 */ /* 0x000e220000002100 */
[----:B------:R-:W0:Y:S08]  /*0180*/  S2UR UR5, SR_CTAID.X ;  /* 0x00000000000579c3 */ /* 0x000e300000002500 */
[----:B------:R-:W0:Y:S02]  /*0190*/  LDC R0, c[0x0][0x360] ;  /* 0x0000d800ff007b82 */ /* 0x000e240000000800 */
[----:B0-----:R-:W-:-:S05]  /*01a0*/  IMAD R4, R0, UR5, R3 ;  /* 0x0000000500047c24 */ /* 0x001fca000f8e0203 */
[----:B------:R-:W-:-:S13]  /*01b0*/  ISETP.GE.AND P0, PT, R4, R5, PT ;  /* 0x000000050400720c */ /* 0x000fda0003f06270 */
[----:B------:R-:W-:Y:S05]  /*01c0*/  @P0 EXIT ;  /* 0x000000000000094d */ /* 0x000fea0003800000 */
[----:B------:R-:W0:Y:S01]  /*01d0*/  LDCU UR5, c[0x0][0x3a0] ;  /* 0x00007400ff0577ac */ /* 0x000e220008000800 */
[----:B------:R-:W1:Y:S01]  /*01e0*/  LDC.64 R14, c[0x0][0x3b0] ;  /* 0x0000ec00ff0e7b82 */ /* 0x000e620000000a00 */
[----:B------:R-:W2:Y:S01]  /*01f0*/  I2F.F64 R20, UR6 ;  /* 0x0000000600147d12 */ /* 0x000ea20008201c00 */
[----:B------:R-:W-:Y:S01]  /*0200*/  VIADD R3, R9, 0x1 ;  /* 0x0000000109037836 */ /* 0x000fe20000000000 */
[----:B------:R-:W3:Y:S01]  /*0210*/  LDCU UR4, c[0x0][0x370] ;  /* 0x00006e00ff0477ac */ /* 0x000ee20008000800 */
[----:B------:R-:W4:Y:S04]  /*0220*/  LDCU UR7, c[0x0][0x398] ;  /* 0x00007300ff0777ac */ /* 0x000f280008000800 */
[----:B------:R-:W1:Y:S01]  /*0230*/  LDC.64 R16, c[0x0][0x388] ;  /* 0x0000e200ff107b82 */ /* 0x000e620000000a00 */
[----:B------:R-:W1:Y:S01]  /*0240*/  LDCU.64 UR12, c[0x0][0x398] ;  /* 0x00007300ff0c77ac */ /* 0x000e620008000a00 */
[----:B------:R-:W1:Y:S01]  /*0250*/  LDCU.64 UR10, c[0x0][0x3a0] ;  /* 0x00007400ff0a77ac */ /* 0x000e620008000a00 */
[----:B0-----:R-:W0:Y:S01]  /*0260*/  I2F.F64 R18, UR5 ;  /* 0x0000000500127d12 */ /* 0x001e220008201c00 */
[----:B--23--:R-:W-:-:S07]  /*0270*/  IMAD R0, R0, UR4, RZ ;  /* 0x0000000400007c24 */ /* 0x00cfce000f8e02ff */
.L_x_39:
[----:B------:R-:W-:Y:S01]  /*0280*/  ISETP.GE.AND P0, PT, R4, R2, PT ;  /* 0x000000020400720c */ /* 0x000fe20003f06270 */
[----:B------:R-:W-:Y:S01]  /*0290*/  BSSY.RECONVERGENT B1, `(.L_x_35) ;  /* 0x000002e000017945 */ /* 0x000fe20003800200 */
[----:B---3--:R-:W-:-:S11]  /*02a0*/  IMAD.MOV.U32 R5, RZ, RZ, 0x7fffffff ;  /* 0x7fffffffff057424 */ /* 0x008fd600078e00ff */
[----:B--2---:R-:W-:Y:S05]  /*02b0*/  @!P0 BRA `(.L_x_36) ;  /* 0x0000000000ac8947 */ /* 0x004fea0003800000 */
[C---:B-1----:R-:W-:Y:S01]  /*02c0*/  IADD3 R6, PT, PT, R4.reuse, -UR11, RZ ;  /* 0x8000000b04067c10 */ /* 0x042fe2000fffe0ff */
[C-C-:B----4-:R-:W-:Y:S02]  /*02d0*/  IMAD R7, R4.reuse, UR7, R3.reuse ;  /* 0x0000000704077c24 */ /* 0x150fe4000f8e0203 */
[----:B------:R-:W-:Y:S02]  /*02e0*/  VIADD R8, R4, -UR10 ;  /* 0x8000000a04087c36 */ /* 0x000fe40008000000 */
[----:B------:R-:W-:Y:S02]  /*02f0*/  IMAD R13, R6, UR7, R3 ;  /* 0x00000007060d7c24 */ /* 0x000fe4000f8e0203 */
[----:B------:R-:W-:-:S04]  /*0300*/  IMAD.WIDE R6, R7, 0x8, R16 ;  /* 0x0000000807067825 */ /* 0x000fc800078e0210 */
[----:B------:R-:W-:Y:S02]  /*0310*/  IMAD.WIDE R12, R13, 0x8, R16 ;  /* 0x000000080d0c7825 */ /* 0x000fe400078e0210 */
[----:B------:R-:W2:Y:S02]  /*0320*/  LDG.E.64.CONSTANT R6, desc[UR8][R6.64] ;  /* 0x0000000806067981 */ /* 0x000ea4000c1e9b00 */
[----:B------:R-:W-:Y:S02]  /*0330*/  IMAD R11, R8, UR7, R3 ;  /* 0x00000007080b7c24 */ /* 0x000fe4000f8e0203 */
[----:B------:R-:W2:Y:S02]  /*0340*/  LDG.E.64.CONSTANT R12, desc[UR8][R12.64] ;  /* 0x000000080c0c7981 */ /* 0x000ea4000c1e9b00 */
[----:B------:R-:W-:-:S06]  /*0350*/  IMAD.WIDE R10, R11, 0x8, R16 ;  /* 0x000000080b0a7825 */ /* 0x000fcc00078e0210 */
[----:B------:R-:W3:Y:S01]  /*0360*/  LDG.E.64.CONSTANT R10, desc[UR8][R10.64] ;  /* 0x000000080a0a7981 */ /* 0x000ee2000c1e9b00 */
[C---:B--2---:R-:W-:Y:S02]  /*0370*/  DADD R30, R6.reuse, -R12 ;  /* 0x00000000061e7229 */ /* 0x044fe4000000080c */
[----:B---3--:R-:W-:-:S06]  /*0380*/  DADD R22, R6, -R10 ;  /* 0x0000000006167229 */ /* 0x008fcc000000080a */
[----:B------:R-:W-:-:S06]  /*0390*/  DSETP.NE.AND P0, PT, |R30|, +INF , PT ;  /* 0x7ff000001e00742a */ /* 0x000fcc0003f05200 */
[----:B------:R-:W-:-:S06]  /*03a0*/  DSETP.EQU.OR P0, PT, |R22|, +INF , !P0 ;  /* 0x7ff000001600742a */ /* 0x000fcc000470a600 */
[----:B------:R-:W-:-:S14]  /*03b0*/  DSETP.EQ.OR P0, PT, R30, RZ, P0 ;  /* 0x000000ff1e00722a */ /* 0x000fdc0000702400 */
[----:B------:R-:W-:Y:S05]  /*03c0*/  @P0 BRA `(.L_x_36) ;  /* 0x0000000000680947 */ /* 0x000fea0003800000 */
[----:B0-----:R-:W-:Y:S01]  /*03d0*/  DMUL R30, R18, R30 ;  /* 0x0000001e121e7228 */ /* 0x001fe20000000000 */
[----:B------:R-:W-:Y:S01]  /*03e0*/  IMAD.MOV.U32 R6, RZ, RZ, 0x1 ;  /* 0x00000001ff067424 */ /* 0x000fe200078e00ff */
[----:B------:R-:W-:Y:S01]  /*03f0*/  DMUL R22, R20, R22 ;  /* 0x0000001614167228 */ /* 0x000fe20000000000 */
[----:B------:R-:W-:Y:S03]  /*0400*/  BSSY.RECONVERGENT B2, `(.L_x_37) ;  /* 0x0000012000027945 */ /* 0x000fe60003800200 */
[----:B------:R-:W0:Y:S06]  /*0410*/  MUFU.RCP64H R7, R31 ;  /* 0x0000001f00077308 */ /* 0x000e2c0000001800 */
[----:B------:R-:W-:Y:S01]  /*0420*/  FSETP.GEU.AND P1, PT, |R23|, 6.5827683646048100446e-37, PT ;  /* 0x036000001700780b */ /* 0x000fe20003f2e200 */
[----:B0-----:R-:W-:-:S08]  /*0430*/  DFMA R10, -R30, R6, 1 ;  /* 0x3ff000001e0a742b */ /* 0x001fd00000000106 */
[----:B------:R-:W-:-:S08]  /*0440*/  DFMA R10, R10, R10, R10 ;  /* 0x0000000a0a0a722b */ /* 0x000fd0000000000a */
[----:B------:R-:W-:-:S08]  /*0450*/  DFMA R10, R6, R10, R6 ;  /* 0x0000000a060a722b */ /* 0x000fd00000000006 */
[----:B------:R-:W-:-:S08]  /*0460*/  DFMA R6, -R30, R10, 1 ;  /* 0x3ff000001e06742b */ /* 0x000fd0000000010a */
[----:B------:R-:W-:-:S08]  /*0470*/  DFMA R6, R10, R6, R10 ;  /* 0x000000060a06722b */ /* 0x000fd0000000000a */
[----:B------:R-:W-:-:S08]  /*0480*/  DMUL R10, R22, R6 ;  /* 0x00000006160a7228 */ /* 0x000fd00000000000 */
[----:B------:R-:W-:-:S08]  /*0490*/  DFMA R12, -R30, R10, R22 ;  /* 0x0000000a1e0c722b */ /* 0x000fd00000000116 */
[----:B------:R-:W-:-:S10]  /*04a0*/  DFMA R10, R6, R12, R10 ;  /* 0x0000000c060a722b */ /* 0x000fd4000000000a */
[----:B------:R-:W-:-:S05]  /*04b0*/  FFMA R5, RZ, R31, R11 ;  /* 0x0000001fff057223 */ /* 0x000fca000000000b */
[----:B------:R-:W-:-:S13]  /*04c0*/  FSETP.GT.AND P0, PT, |R5|, 1.469367938527859385e-39, PT ;  /* 0x001000000500780b */ /* 0x000fda0003f04200 */
[----:B------:R-:W-:Y:S05]  /*04d0*/  @P0 BRA P1, `(.L_x_38) ;  /* 0x0000000000100947 */ /* 0x000fea0000800000 */
[----:B------:R-:W-:Y:S01]  /*04e0*/  MOV R10, R22 ;  /* 0x00000016000a7202 */ /* 0x000fe20000000f00 */
[----:B------:R-:W-:Y:S01]  /*04f0*/  IMAD.MOV.U32 R11, RZ, RZ, R23 ;  /* 0x000000ffff0b7224 */ /* 0x000fe200078e0017 */
[----:B------:R-:W-:-:S07]  /*0500*/  MOV R6, 0x520 ;  /* 0x0000052000067802 */ /* 0x000fce0000000f00 */
[----:B------:R-:W-:Y:S05]  /*0510*/  CALL.REL.NOINC `($__internal_2_$__cuda_sm20_div_rn_f64_full) ;  /* 0x0000003800007944 */ /* 0x000fea0003c00000 */
.L_x_38:
[----:B------:R-:W-:Y:S05]  /*0520*/  BSYNC.RECONVERGENT B2 ;  /* 0x0000000000027941 */ /* 0x000fea0003800200 */
.L_x_37:
[----:B------:R-:W-:Y:S01]  /*0530*/  IMAD.MOV.U32 R6, RZ, RZ, 0x0 ;  /* 0x00000000ff067424 */ /* 0x000fe200078e00ff */
[----:B------:R-:W-:-:S06]  /*0540*/  MOV R7, 0x40590000 ;  /* 0x4059000000077802 */ /* 0x000fcc0000000f00 */
[----:B------:R-:W-:-:S06]  /*0550*/  DFMA R10, R10, R6, -100 ;  /* 0xc05900000a0a742b */ /* 0x000fcc0000000006 */
[----:B------:R2:W3:Y:S05]  /*0560*/  F2F.F32.F64 R5, R10 ;  /* 0x0000000a00057310 */ /* 0x0004ea0000301000 */
.L_x_36:
[----:B-1--4-:R-:W-:Y:S05]  /*0570*/  BSYNC.RECONVERGENT B1 ;  /* 0x0000000000017941 */ /* 0x012fea0003800200 */
.L_x_35:
[----:B------:R-:W-:Y:S02]  /*0580*/  IMAD R7, R4, UR12, R9 ;  /* 0x0000000c04077c24 */ /* 0x000fe4000f8e0209 */
[----:B------:R-:W-:Y:S02]  /*0590*/  IMAD.IADD R4, R0, 0x1, R4 ;  /* 0x0000000100047824 */ /* 0x000fe400078e0204 */
[----:B------:R-:W-:-:S03]  /*05a0*/  IMAD.WIDE R6, R7, 0x4, R14 ;  /* 0x0000000407067825 */ /* 0x000fc600078e020e */
[----:B------:R-:W-:Y:S02]  /*05b0*/  ISETP.GE.AND P0, PT, R4, UR13, PT ;  /* 0x0000000d04007c0c */ /* 0x000fe4000bf06270 */
[----:B---3--:R3:W-:Y:S11]  /*05c0*/  STG.E desc[UR8][R6.64], R5 ;  /* 0x0000000506007986 */ /* 0x0087f6000c101908 */
[----:B------:R-:W-:Y:S05]  /*05d0*/  @!P0 BRA `(.L_x_39) ;  /* 0xfffffffc00288947 */ /* 0x000fea000383ffff */
[----:B------:R-:W-:Y:S05]  /*05e0*/  EXIT ;  /* 0x000000000000794d */ /* 0x000fea0003800000 */
.L_x_34:
[----:B------:R-:W0:Y:S02]  /*05f0*/  S2R R3, SR_TID.X ;  /* 0x0000000000037919 */ /* 0x000e240000002100 */
[----:B0-----:R-:W-:-:S13]  /*0600*/  ISETP.NE.AND P0, PT, R3, RZ, PT ;  /* 0x000000ff0300720c */ /* 0x001fda0003f05270 */
[----:B------:R-:W-:Y:S05]  /*0610*/  @P0 EXIT ;  /* 0x000000000000094d */ /* 0x000fea0003800000 */
[----:B------:R-:W-:Y:S01]  /*0620*/  VIMNMX R3, PT, PT, R2, R5, PT ;  /* 0x0000000502037248 */ /* 0x000fe20003fe0100 */
[----:B------:R-:W-:Y:S03]  /*0630*/  BSSY.RECONVERGENT B0, `(.L_x_40) ;  /* 0x000005c000007945 */ /* 0x000fe60003800200 */
[----:B------:R-:W-:-:S13]  /*0640*/  ISETP.GE.AND P0, PT, R3, 0x1, PT ;  /* 0x000000010300780c */ /* 0x000fda0003f06270 */
[----:B------:R-:W-:Y:S05]  /*0650*/  @!P0 BRA `(.L_x_41) ;  /* 0x0000000400648947 */ /* 0x000fea0003800000 */
[C---:B------:R-:W-:Y:S01]  /*0660*/  ISETP.GE.U32.AND P0, PT, R3.reuse, 0x8, PT ;  /* 0x000000080300780c */ /* 0x040fe20003f06070 */
[----:B------:R-:W-:Y:S01]  /*0670*/  BSSY.RECONVERGENT B1, `(.L_x_42) ;  /* 0x000002c000017945 */ /* 0x000fe20003800200 */
[----:B------:R-:W-:Y:S01]  /*0680*/  LOP3.LUT R36, R3, 0x7, RZ, 0xc0, !PT ;  /* 0x0000000703247812 */ /* 0x000fe200078ec0ff */
[----:B------:R-:W-:-:S03]  /*0690*/  IMAD.MOV.U32 R2, RZ, RZ, RZ ;  /* 0x000000ffff027224 */ /* 0x000fc600078e00ff */
[----:B------:R-:W-:-:S07]  /*06a0*/  ISETP.NE.AND P1, PT, R36, RZ, PT ;  /* 0x000000ff2400720c */ /* 0x000fce0003f25270 */
[----:B------:R-:W-:Y:S06]  /*06b0*/  @!P0 BRA `(.L_x_43) ;  /* 0x00000000009c8947 */ /* 0x000fec0003800000 */
[----:B------:R-:W0:Y:S01]  /*06c0*/  LDC.64 R10, c[0x0][0x3b0] ;  /* 0x0000ec00ff0a7b82 */ /* 0x000e220000000a00 */
[----:B------:R-:W-:Y:S01]  /*06d0*/  LOP3.LUT R2, R3, 0x7ffffff8, RZ, 0xc0, !PT ;  /* 0x7ffffff803027812 */ /* 0x000fe200078ec0ff */
[C---:B------:R-:W-:Y:S01]  /*06e0*/  IMAD R28, R4.reuse, 0x2, R9 ;  /* 0x00000002041c7824 */ /* 0x040fe200078e0209 */
[C---:B------:R-:W-:Y:S01]  /*06f0*/  IADD3 R8, PT, PT, R4.reuse, UR4, R13 ;  /* 0x0000000404087c10 */ /* 0x040fe2000fffe00d */
[C-C-:B------:R-:W-:Y:S01]  /*0700*/  IMAD R30, R4.reuse, 0x3, R9.reuse ;  /* 0x00000003041e7824 */ /* 0x140fe200078e0209 */
[C---:B------:R-:W-:Y:S01]  /*0710*/  SHF.L.U32 R29, R4.reuse, 0x3, RZ ;  /* 0x00000003041d7819 */ /* 0x040fe200000006ff */
[--C-:B------:R-:W-:Y:S01]  /*0720*/  IMAD R31, R4, 0x4, R9.reuse ;  /* 0x00000004041f7824 */ /* 0x100fe200078e0209 */
[----:B------:R-:W-:Y:S01]  /*0730*/  IADD3 R6, PT, PT, -R2, RZ, RZ ;  /* 0x000000ff02067210 */ /* 0x000fe20007ffe1ff */
[C-C-:B------:R-:W-:Y:S02]  /*0740*/  IMAD R32, R4.reuse, 0x5, R9.reuse ;  /* 0x0000000504207824 */ /* 0x140fe400078e0209 */
[----:B------:R-:W-:-:S02]  /*0750*/  IMAD R33, R4, 0x6, R9 ;  /* 0x0000000604217824 */ /* 0x000fc400078e0209 */
[----:B------:R-:W-:Y:S02]  /*0760*/  IMAD R34, R4, 0x7, R9 ;  /* 0x0000000704227824 */ /* 0x000fe400078e0209 */
[----:B0-----:R-:W-:-:S07]  /*0770*/  IMAD.WIDE.U32 R12, R9, 0x4, R10 ;  /* 0x00000004090c7825 */ /* 0x001fce00078e000a */
.L_x_44:
[----:B------:R-:W-:Y:S02]  /*0780*/  IMAD.MOV.U32 R35, RZ, RZ, 0x7fffffff ;  /* 0x7fffffffff237424 */ /* 0x000fe400078e00ff */
[--C-:B------:R-:W-:Y:S01]  /*0790*/  IMAD.WIDE.U32 R26, R8, 0x4, R10.reuse ;  /* 0x00000004081a7825 */ /* 0x100fe200078e000a */
[----:B------:R-:W-:Y:S02]  /*07a0*/  IADD3 R8, PT, PT, R29, R8, RZ ;  /* 0x000000081d087210 */ /* 0x000fe40007ffe0ff */
[----:B------:R0:W-:Y:S01]  /*07b0*/  STG.E desc[UR8][R12.64], R35 ;  /* 0x000000230c007986 */ /* 0x0001e2000c101908 */
[----:B------:R-:W-:-:S03]  /*07c0*/  IMAD.WIDE.U32 R24, R28, 0x4, R10 ;  /* 0x000000041c187825 */ /* 0x000fc600078e000a */
[----:B------:R1:W-:Y:S01]  /*07d0*/  STG.E desc[UR8][R26.64], R35 ;  /* 0x000000231a007986 */ /* 0x0003e2000c101908 */
[----:B------:R-:W-:-:S03]  /*07e0*/  IMAD.WIDE.U32 R14, R30, 0x4, R10 ;  /* 0x000000041e0e7825 */ /* 0x000fc600078e000a */
[----:B------:R1:W-:Y:S01]  /*07f0*/  STG.E desc[UR8][R24.64], R35 ;  /* 0x0000002318007986 */ /* 0x0003e2000c101908 */
[--C-:B------:R-:W-:Y:S01]  /*0800*/  IMAD.WIDE.U32 R16, R31, 0x4, R10.reuse ;  /* 0x000000041f107825 */ /* 0x100fe200078e000a */
[----:B------:R-:W-:Y:S02]  /*0810*/  IADD3 R31, PT, PT, R29, R31, RZ ;  /* 0x0000001f1d1f7210 */ /* 0x000fe40007ffe0ff */
[----:B------:R1:W-:Y:S01]  /*0820*/  STG.E desc[UR8][R14.64], R35 ;  /* 0x000000230e007986 */ /* 0x0003e2000c101908 */
[----:B------:R-:W-:-:S03]  /*0830*/  IMAD.WIDE.U32 R18, R32, 0x4, R10 ;  /* 0x0000000420127825 */ /* 0x000fc600078e000a */
[----:B------:R1:W-:Y:S01]  /*0840*/  STG.E desc[UR8][R16.64], R35 ;  /* 0x0000002310007986 */ /* 0x0003e2000c101908 */
[----:B------:R-:W-:-:S03]  /*0850*/  IMAD.WIDE.U32 R20, R33, 0x4, R10 ;  /* 0x0000000421147825 */ /* 0x000fc600078e000a */
[----:B------:R1:W-:Y:S01]  /*0860*/  STG.E desc[UR8][R18.64], R35 ;  /* 0x0000002312007986 */ /* 0x0003e2000c101908 */
[----:B------:R-:W-:Y:S01]  /*0870*/  IMAD.WIDE.U32 R22, R34, 0x4, R10 ;  /* 0x0000000422167825 */ /* 0x000fe200078e000a */
[C---:B------:R-:W-:Y:S02]  /*0880*/  IADD3 R34, PT, PT, R29.reuse, R34, RZ ;  /* 0x000000221d227210 */ /* 0x040fe40007ffe0ff */
[----:B------:R1:W-:Y:S01]  /*0890*/  STG.E desc[UR8][R20.64], R35 ;  /* 0x0000002314007986 */ /* 0x0003e2000c101908 */
[----:B------:R-:W-:Y:S02]  /*08a0*/  VIADD R6, R6, 0x8 ;  /* 0x0000000806067836 */ /* 0x000fe40000000000 */
[C---:B------:R-:W-:Y:S01]  /*08b0*/  IMAD.IADD R28, R29.reuse, 0x1, R28 ;  /* 0x000000011d1c7824 */ /* 0x040fe200078e021c */
[----:B------:R1:W-:Y:S01]  /*08c0*/  STG.E desc[UR8][R22.64], R35 ;  /* 0x0000002316007986 */ /* 0x0003e2000c101908 */
[C---:B------:R-:W-:Y:S01]  /*08d0*/  IMAD.IADD R30, R29.reuse, 0x1, R30 ;  /* 0x000000011d1e7824 */ /* 0x040fe200078e021e */
[----:B------:R-:W-:Y:S01]  /*08e0*/  ISETP.NE.AND P0, PT, R6, RZ, PT ;  /* 0x000000ff0600720c */ /* 0x000fe20003f05270 */
[----:B------:R-:W-:-:S02]  /*08f0*/  IMAD.IADD R32, R29, 0x1, R32 ;  /* 0x000000011d207824 */ /* 0x000fc400078e0220 */
[C---:B------:R-:W-:Y:S02]  /*0900*/  IMAD.IADD R33, R29.reuse, 0x1, R33 ;  /* 0x000000011d217824 */ /* 0x040fe400078e0221 */
[----:B0-----:R-:W-:-:S08]  /*0910*/  IMAD.WIDE.U32 R12, R29, 0x4, R12 ;  /* 0x000000041d0c7825 */ /* 0x001fd000078e000c */
[----:B-1----:R-:W-:Y:S05]  /*0920*/  @P0 BRA `(.L_x_44) ;  /* 0xfffffffc00940947 */ /* 0x002fea000383ffff */
.L_x_43:
[----:B------:R-:W-:Y:S05]  /*0930*/  BSYNC.RECONVERGENT B1 ;  /* 0x0000000000017941 */ /* 0x000fea0003800200 */
.L_x_42:
[----:B------:R-:W-:Y:S05]  /*0940*/  @!P1 BRA `(.L_x_41) ;  /* 0x0000000000a89947 */ /* 0x000fea0003800000 */
[----:B------:R-:W-:Y:S01]  /*0950*/  ISETP.GE.U32.AND P0, PT, R36, 0x4, PT ;  /* 0x000000042400780c */ /* 0x000fe20003f06070 */
[----:B------:R-:W-:Y:S01]  /*0960*/  BSSY.RECONVERGENT B1, `(.L_x_45) ;  /* 0x0000013000017945 */ /* 0x000fe20003800200 */
[----:B------:R-:W-:-:S04]  /*0970*/  LOP3.LUT R6, R3, 0x3, RZ, 0xc0, !PT ;  /* 0x0000000303067812 */ /* 0x000fc800078ec0ff */
[----:B------:R-:W-:-:S07]  /*0980*/  ISETP.NE.AND P1, PT, R6, RZ, PT ;  /* 0x000000ff0600720c */ /* 0x000fce0003f25270 */
[----:B------:R-:W-:Y:S06]  /*0990*/  @!P0 BRA `(.L_x_46) ;  /* 0x00000000003c8947 */ /* 0x000fec0003800000 */
[----:B------:R-:W0:Y:S01]  /*09a0*/  LDC.64 R16, c[0x0][0x3b0] ;  /* 0x0000ec00ff107b82 */ /* 0x000e220000000a00 */
[C---:B------:R-:W-:Y:S02]  /*09b0*/  IMAD R11, R2.reuse, R4, R9 ;  /* 0x00000004020b7224 */ /* 0x040fe400078e0209 */
[----:B------:R-:W-:Y:S02]  /*09c0*/  IMAD.MOV.U32 R21, RZ, RZ, 0x7fffffff ;  /* 0x7fffffffff157424 */ /* 0x000fe400078e00ff */
[--C-:B------:R-:W-:Y:S02]  /*09d0*/  IMAD.IADD R13, R11, 0x1, R4.reuse ;  /* 0x000000010b0d7824 */ /* 0x100fe400078e0204 */
[----:B------:R-:W-:Y:S02]  /*09e0*/  VIADD R2, R2, 0x4 ;  /* 0x0000000402027836 */ /* 0x000fe40000000000 */
[----:B------:R-:W-:-:S05]  /*09f0*/  IMAD.IADD R15, R13, 0x1, R4 ;  /* 0x000000010d0f7824 */ /* 0x000fca00078e0204 */
[----:B------:R-:W-:Y:S01]  /*0a00*/  IADD3 R19, PT, PT, R15, R4, RZ ;  /* 0x000000040f137210 */ /* 0x000fe20007ffe0ff */
[----:B0-----:R-:W-:-:S04]  /*0a10*/  IMAD.WIDE.U32 R10, R11, 0x4, R16 ;  /* 0x000000040b0a7825 */ /* 0x001fc800078e0010 */
[--C-:B------:R-:W-:Y:S01]  /*0a20*/  IMAD.WIDE.U32 R12, R13, 0x4, R16.reuse ;  /* 0x000000040d0c7825 */ /* 0x100fe200078e0010 */
[----:B------:R0:W-:Y:S03]  /*0a30*/  STG.E desc[UR8][R10.64], R21 ;  /* 0x000000150a007986 */ /* 0x0001e6000c101908 */
[--C-:B------:R-:W-:Y:S01]  /*0a40*/  IMAD.WIDE.U32 R14, R15, 0x4, R16.reuse ;  /* 0x000000040f0e7825 */ /* 0x100fe200078e0010 */
[----:B------:R0:W-:Y:S03]  /*0a50*/  STG.E desc[UR8][R12.64], R21 ;  /* 0x000000150c007986 */ /* 0x0001e6000c101908 */
[----:B------:R-:W-:Y:S01]  /*0a60*/  IMAD.WIDE.U32 R16, R19, 0x4, R16 ;  /* 0x0000000413107825 */ /* 0x000fe200078e0010 */
[----:B------:R0:W-:Y:S04]  /*0a70*/  STG.E desc[UR8][R14.64], R21 ;  /* 0x000000150e007986 */ /* 0x0001e8000c101908 */
[----:B------:R0:W-:Y:S02]  /*0a80*/  STG.E desc[UR8][R16.64], R21 ;  /* 0x0000001510007986 */ /* 0x0001e4000c101908 */
.L_x_46:
[----:B------:R-:W-:Y:S05]  /*0a90*/  BSYNC.RECONVERGENT B1 ;  /* 0x0000000000017941 */ /* 0x000fea0003800200 */
.L_x_45:
[----:B------:R-:W-:Y:S05]  /*0aa0*/  @!P1 BRA `(.L_x_41) ;  /* 0x0000000000509947 */ /* 0x000fea0003800000 */
[----:B------:R-:W-:Y:S01]  /*0ab0*/  LOP3.LUT R3, R3, 0x1, RZ, 0xc0, !PT ;  /* 0x0000000103037812 */ /* 0x000fe200078ec0ff */
[----:B------:R-:W-:Y:S01]  /*0ac0*/  BSSY.RECONVERGENT B1, `(.L_x_47) ;  /* 0x000000e000017945 */ /* 0x000fe20003800200 */
[----:B------:R-:W-:Y:S02]  /*0ad0*/  ISETP.NE.AND P0, PT, R6, 0x1, PT ;  /* 0x000000010600780c */ /* 0x000fe40003f05270 */
[----:B------:R-:W-:-:S13]  /*0ae0*/  ISETP.NE.U32.AND P1, PT, R3, 0x1, PT ;  /* 0x000000010300780c */ /* 0x000fda0003f25070 */
[----:B0-----:R-:W0:Y:S01]  /*0af0*/  @!P1 LDC.64 R14, c[0x0][0x3b0] ;  /* 0x0000ec00ff0e9b82 */ /* 0x001e220000000a00 */
[----:B------:R-:W-:Y:S05]  /*0b00*/  @!P0 BRA `(.L_x_48) ;  /* 0x0000000000248947 */ /* 0x000fea0003800000 */
[----:B------:R-:W1:Y:S01]  /*0b10*/  LDC.64 R10, c[0x0][0x3b0] ;  /* 0x0000ec00ff0a7b82 */ /* 0x000e620000000a00 */
[CC--:B------:R-:W-:Y:S02]  /*0b20*/  IMAD R13, R2.reuse, R4.reuse, R9 ;  /* 0x00000004020d7224 */ /* 0x0c0fe400078e0209 */
[----:B------:R-:W-:Y:S02]  /*0b30*/  IMAD.MOV.U32 R3, RZ, RZ, 0x7fffffff ;  /* 0x7fffffffff037424 */ /* 0x000fe400078e00ff */
[----:B------:R-:W-:Y:S01]  /*0b40*/  VIADD R2, R2, 0x2 ;  /* 0x0000000202027836 */ /* 0x000fe20000000000 */
[C---:B------:R-:W-:Y:S01]  /*0b50*/  IADD3 R17, PT, PT, R13.reuse, R4, RZ ;  /* 0x000000040d117210 */ /* 0x040fe20007ffe0ff */
[----:B-1----:R-:W-:-:S04]  /*0b60*/  IMAD.WIDE.U32 R12, R13, 0x4, R10 ;  /* 0x000000040d0c7825 */ /* 0x002fc800078e000a */
[----:B------:R-:W-:Y:S01]  /*0b70*/  IMAD.WIDE.U32 R10, R17, 0x4, R10 ;  /* 0x00000004110a7825 */ /* 0x000fe200078e000a */
[----:B------:R1:W-:Y:S04]  /*0b80*/  STG.E desc[UR8][R12.64], R3 ;  /* 0x000000030c007986 */ /* 0x0003e8000c101908 */
[----:B------:R1:W-:Y:S02]  /*0b90*/  STG.E desc[UR8][R10.64], R3 ;  /* 0x000000030a007986 */ /* 0x0003e4000c101908 */
.L_x_48:
[----:B------:R-:W-:Y:S05]  /*0ba0*/  BSYNC.RECONVERGENT B1 ;  /* 0x0000000000017941 */ /* 0x000fea0003800200 */
.L_x_47:
[----:B-1----:R-:W-:Y:S01]  /*0bb0*/  @!P1 IMAD R3, R2, R4, R9 ;  /* 0x0000000402039224 */ /* 0x002fe200078e0209 */
[----:B------:R-:W-:-:S03]  /*0bc0*/  @!P1 MOV R11, 0x7fffffff ;  /* 0x7fffffff000b9802 */ /* 0x000fc60000000f00 */
[----:B0-----:R-:W-:-:S05]  /*0bd0*/  @!P1 IMAD.WIDE.U32 R2, R3, 0x4, R14 ;  /* 0x0000000403029825 */ /* 0x001fca00078e000e */
[----:B------:R1:W-:Y:S02]  /*0be0*/  @!P1 STG.E desc[UR8][R2.64], R11 ;  /* 0x0000000b02009986 */ /* 0x0003e4000c101908 */
.L_x_41:
[----:B------:R-:W-:Y:S05]  /*0bf0*/  BSYNC.RECONVERGENT B0 ;  /* 0x0000000000007941 */ /* 0x000fea0003800200 */
.L_x_40:
[----:B------:R-:W-:-:S13]  /*0c00*/  ISETP.GT.AND P0, PT, R0, R5, PT ;  /* 0x000000050000720c */ /* 0x000fda0003f04270 */
[----:B------:R-:W-:Y:S05]  /*0c10*/  @P0 EXIT ;  /* 0x000000000000094d */ /* 0x000fea0003800000 */
[----:B------:R-:W2:Y:S01]  /*0c20*/  LDCU UR5, c[0x0][0x3a0] ;  /* 0x00007400ff0577ac */ /* 0x000ea20008000800 */
[----:B-1----:R-:W-:Y:S01]  /*0c30*/  IMAD.MOV.U32 R2, RZ, RZ, 0x1 ;  /* 0x00000001ff027424 */ /* 0x002fe200078e00ff */
[----:B--2---:R-:W-:-:S09]  /*0c40*/  UIADD3 UR5, UPT, UPT, UR5, 0x1, URZ ;  /* 0x0000000105057890 */ /* 0x004fd2000fffe0ff */
[----:B------:R-:W1:Y:S08]  /*0c50*/  I2F.F64 R30, UR5 ;  /* 0x00000005001e7d12 */ /* 0x000e700008201c00 */
[----:B-1----:R-:W1:Y:S02]  /*0c60*/  MUFU.RCP64H R3, R31 ;  /* 0x0000001f00037308 */ /* 0x002e640000001800 */
[----:B-1----:R-:W-:-:S08]  /*0c70*/  DFMA R4, -R30, R2, 1 ;  /* 0x3ff000001e04742b */ /* 0x002fd00000000102 */
[----:B------:R-:W-:-:S08]  /*0c80*/  DFMA R4, R4, R4, R4 ;  /* 0x000000040404722b */ /* 0x000fd00000000004 */
[----:B------:R-:W-:-:S08]  /*0c90*/  DFMA R4, R2, R4, R2 ;  /* 0x000000040204722b */ /* 0x000fd00000000002 */
[----:B------:R-:W-:-:S08]  /*0ca0*/  DFMA R2, -R30, R4, 1 ;  /* 0x3ff000001e02742b */ /* 0x000fd00000000104 */
[----:B------:R-:W-:-:S08]  /*0cb0*/  DFMA R2, R4, R2, R4 ;  /* 0x000000020402722b */ /* 0x000fd00000000004 */
[----:B------:R-:W-:-:S08]  /*0cc0*/  DMUL R4, R2, 2 ;  /* 0x4000000002047828 */ /* 0x000fd00000000000 */
[----:B0-----:R-:W-:-:S08]  /*0cd0*/  DFMA R10, -R30, R4, 2 ;  /* 0x400000001e0a742b */ /* 0x001fd00000000104 */
[----:B------:R-:W-:-:S10]  /*0ce0*/  DFMA R4, R2, R10, R4 ;  /* 0x0000000a0204722b */ /* 0x000fd40000000004 */
[----:B------:R-:W-:-:S05]  /*0cf0*/  FFMA R2, RZ, R31, R5 ;  /* 0x0000001fff027223 */ /* 0x000fca0000000005 */
[----:B------:R-:W-:-:S13]  /*0d00*/  FSETP.GT.AND P0, PT, |R2|, 1.469367938527859385e-39, PT ;  /* 0x001000000200780b */ /* 0x000fda0003f04200 */
[----:B------:R-:W-:Y:S05]  /*0d10*/  @P0 BRA `(.L_x_49) ;  /* 0x0000000000180947 */ /* 0x000fea0003800000 */
[----:B------:R-:W-:Y:S01]  /*0d20*/  IMAD.MOV.U32 R10, RZ, RZ, RZ ;  /* 0x000000ffff0a7224 */ /* 0x000fe200078e00ff */
[----:B------:R-:W-:Y:S02]  /*0d30*/  MOV R11, 0x40000000 ;  /* 0x40000000000b7802 */ /* 0x000fe40000000f00 */
[----:B------:R-:W-:-:S07]  /*0d40*/  MOV R6, 0xd60 ;  /* 0x00000d6000067802 */ /* 0x000fce0000000f00 */
[----:B------:R-:W-:Y:S05]  /*0d50*/  CALL.REL.NOINC `($__internal_2_$__cuda_sm20_div_rn_f64_full) ;  /* 0x0000002c00f07944 */ /* 0x000fea0003c00000 */
[----:B------:R-:W-:Y:S02]  /*0d60*/  IMAD.MOV.U32 R4, RZ, RZ, R10 ;  /* 0x000000ffff047224 */ /* 0x000fe400078e000a */
[----:B------:R-:W-:-:S07]  /*0d70*/  IMAD.MOV.U32 R5, RZ, RZ, R11 ;  /* 0x000000ffff057224 */ /* 0x000fce00078e000b */
.L_x_49:
[----:B------:R-:W0:Y:S01]  /*0d80*/  LDCU UR4, c[0x0][0x3a4] ;  /* 0x00007480ff0477ac */ /* 0x000e220008000800 */
[----:B------:R-:W-:Y:S01]  /*0d90*/  MOV R2, 0x1 ;  /* 0x0000000100027802 */ /* 0x000fe20000000f00 */
[----:B0-----:R-:W-:-:S09]  /*0da0*/  UIADD3 UR4, UPT, UPT, UR4, 0x1, URZ ;  /* 0x0000000104047890 */ /* 0x001fd2000fffe0ff */
[----:B------:R-:W0:Y:S08]  /*0db0*/  I2F.F64 R30, UR4 ;  /* 0x00000004001e7d12 */ /* 0x000e300008201c00 */
[----:B0-----:R-:W0:Y:S02]  /*0dc0*/  MUFU.RCP64H R3, R31 ;  /* 0x0000001f00037308 */ /* 0x001e240000001800 */
[----:B0-----:R-:W-:-:S08]  /*0dd0*/  DFMA R10, -R30, R2, 1 ;  /* 0x3ff000001e0a742b */ /* 0x001fd00000000102 */
[----:B------:R-:W-:-:S08]  /*0de0*/  DFMA R10, R10, R10, R10 ;  /* 0x0000000a0a0a722b */ /* 0x000fd0000000000a */
[----:B------:R-:W-:-:S08]  /*0df0*/  DFMA R10, R2, R10, R2 ;  /* 0x0000000a020a722b */ /* 0x000fd00000000002 */
[----:B------:R-:W-:-:S08]  /*0e00*/  DFMA R2, -R30, R10, 1 ;  /* 0x3ff000001e02742b */ /* 0x000fd0000000010a */
[----:B------:R-:W-:-:S08]  /*0e10*/  DFMA R2, R10, R2, R10 ;  /* 0x000000020a02722b */ /* 0x000fd0000000000a */
[----:B------:R-:W-:-:S08]  /*0e20*/  DMUL R10, R2, 2 ;  /* 0x40000000020a7828 */ /* 0x000fd00000000000 */
[----:B------:R-:W-:-:S08]  /*0e30*/  DFMA R12, -R30, R10, 2 ;  /* 0x400000001e0c742b */ /* 0x000fd0000000010a */
[----:B------:R-:W-:-:S10]  /*0e40*/  DFMA R2, R2, R12, R10 ;  /* 0x0000000c0202722b */ /* 0x000fd4000000000a */
[----:B------:R-:W-:-:S05]  /*0e50*/  FFMA R6, RZ, R31, R3 ;  /* 0x0000001fff067223 */ /* 0x000fca0000000003 */
[----:B------:R-:W-:-:S13]  /*0e60*/  FSETP.GT.AND P0, PT, |R6|, 1.469367938527859385e-39, PT ;  /* 0x001000000600780b */ /* 0x000fda0003f04200 */
[----:B------:R-:W-:Y:S05]  /*0e70*/  @P0 BRA `(.L_x_50) ;  /* 0x0000000000180947 */ /* 0x000fea0003800000 */
[----:B------:R-:W-:Y:S01]  /*0e80*/  IMAD.MOV.U32 R10, RZ, RZ, RZ ;  /* 0x000000ffff0a7224 */ /* 0x000fe200078e00ff */
[----:B------:R-:W-:Y:S01]  /*0e90*/  MOV R6, 0xec0 ;  /* 0x00000ec000067802 */ /* 0x000fe20000000f00 */
[----:B------:R-:W-:-:S07]  /*0ea0*/  IMAD.MOV.U32 R11, RZ, RZ, 0x40000000 ;  /* 0x40000000ff0b7424 */ /* 0x000fce00078e00ff */
[----:B------:R-:W-:Y:S05]  /*0eb0*/  CALL.REL.NOINC `($__internal_2_$__cuda_sm20_div_rn_f64_full) ;  /* 0x0000002c00987944 */ /* 0x000fea0003c00000 */
[----:B------:R-:W-:Y:S01]  /*0ec0*/  MOV R2, R10 ;  /* 0x0000000a00027202 */ /* 0x000fe20000000f00 */
[----:B------:R-:W-:-:S07]  /*0ed0*/  IMAD.MOV.U32 R3, RZ, RZ, R11 ;  /* 0x000000ffff037224 */ /* 0x000fce00078e000b */
.L_x_50:
[----:B------:R-:W0:Y:S01]  /*0ee0*/  LDCU UR7, c[0x0][0x3a4] ;  /* 0x00007480ff0777ac */ /* 0x000e220008000800 */
[----:B------:R-:W-:Y:S01]  /*0ef0*/  DADD R26, -R4, 1 ;  /* 0x3ff00000041a7429 */ /* 0x000fe20000000100 */
[----:B------:R-:W-:Y:S02]  /*0f00*/  CS2R R14, SRZ ;  /* 0x00000000000e7805 */ /* 0x000fe4000001ff00 */
[----:B------:R-:W-:Y:S01]  /*0f10*/  CS2R R16, SRZ ;  /* 0x0000000000107805 */ /* 0x000fe2000001ff00 */
[----:B0-----:R-:W-:-:S09]  /*0f20*/  UISETP.GE.AND UP0, UPT, UR7, 0x1, UPT ;  /* 0x000000010700788c */ /* 0x001fd2000bf06270 */
[----:B------:R-:W-:Y:S05]  /*0f30*/  BRA.U !UP0, `(.L_x_51) ;  /* 0x0000000d08247547 */ /* 0x000fea000b800000 */
[----:B------:R-:W0:Y:S01]  /*0f40*/  LDC R8, c[0x0][0x3a0] ;  /* 0x0000e800ff087b82 */ /* 0x000e220000000800 */
[----:B------:R-:W-:Y:S01]  /*0f50*/  UISETP.GE.U32.AND UP0, UPT, UR7, 0x8, UPT ;  /* 0x000000080700788c */ /* 0x000fe2000bf06070 */
[----:B------:R-:W-:Y:S02]  /*0f60*/  CS2R R16, SRZ ;  /* 0x0000000000107805 */ /* 0x000fe4000001ff00 */
[----:B------:R-:W-:Y:S01]  /*0f70*/  CS2R R14, SRZ ;  /* 0x00000000000e7805 */ /* 0x000fe2000001ff00 */
[----:B------:R-:W-:Y:S01]  /*0f80*/  UMOV UR4, URZ ;  /* 0x000000ff00047c82 */ /* 0x000fe20008000000 */
[----:B0-----:R-:W-:-:S04]  /*0f90*/  IADD3 R8, PT, PT, -R8, UR7, RZ ;  /* 0x0000000708087c10 */ /* 0x001fc8000fffe1ff */
[----:B------:R-:W-:Y:S05]  /*0fa0*/  BRA.U !UP0, `(.L_x_52) ;  /* 0x0000000508a07547 */ /* 0x000fea000b800000 */
[----:B------:R-:W0:Y:S01]  /*0fb0*/  LDC R24, c[0x0][0x398] ;  /* 0x0000e600ff187b82 */ /* 0x000e220000000800 */
[C---:B------:R-:W-:Y:S01]  /*0fc0*/  VIADD R6, R7.reuse, 0x4 ;  /* 0x0000000407067836 */ /* 0x040fe20000000000 */
[C---:B------:R-:W-:Y:S01]  /*0fd0*/  IADD3 R20, PT, PT, R7.reuse, 0x6, RZ ;  /* 0x0000000607147810 */ /* 0x040fe20007ffe0ff */
[C---:B------:R-:W-:Y:S01]  /*0fe0*/  VIADD R36, R7.reuse, 0x2 ;  /* 0x0000000207247836 */ /* 0x040fe20000000000 */
[C---:B------:R-:W-:Y:S01]  /*0ff0*/  IADD3 R10, PT, PT, R7.reuse, 0x3, RZ ;  /* 0x00000003070a7810 */ /* 0x040fe20007ffe0ff */
[C---:B------:R-:W-:Y:S01]  /*1000*/  VIADD R12, R7.reuse, 0x5 ;  /* 0x00000005070c7836 */ /* 0x040fe20000000000 */
[----:B------:R-:W-:Y:S01]  /*1010*/  CS2R R16, SRZ ;  /* 0x0000000000107805 */ /* 0x000fe2000001ff00 */
[----:B------:R-:W-:Y:S01]  /*1020*/  VIADD R22, R7, 0x7 ;  /* 0x0000000707167836 */ /* 0x000fe20000000000 */
[----:B------:R-:W1:Y:S01]  /*1030*/  LDC.64 R18, c[0x0][0x380] ;  /* 0x0000e000ff127b82 */ /* 0x000e620000000a00 */
[----:B------:R-:W-:Y:S01]  /*1040*/  UMOV UR4, URZ ;  /* 0x000000ff00047c82 */ /* 0x000fe20008000000 */
[----:B0-----:R-:W-:-:S02]  /*1050*/  IMAD R11, R6, R24, R9 ;  /* 0x00000018060b7224 */ /* 0x001fc400078e0209 */
[CC--:B------:R-:W-:Y:S02]  /*1060*/  IMAD R6, R7.reuse, R24.reuse, R24 ;  /* 0x0000001807067224 */ /* 0x0c0fe400078e0218 */
[-CC-:B------:R-:W-:Y:S02]  /*1070*/  IMAD R21, R7, R24.reuse, R9.reuse ;  /* 0x0000001807157224 */ /* 0x180fe400078e0209 */
[--C-:B------:R-:W-:Y:S01]  /*1080*/  IMAD R13, R20, R24, R9.reuse ;  /* 0x00000018140d7224 */ /* 0x100fe200078e0209 */
[----:B------:R-:W-:Y:S01]  /*1090*/  IADD3 R6, PT, PT, R9, R6, RZ ;  /* 0x0000000609067210 */ /* 0x000fe20007ffe0ff */
[-CC-:B------:R-:W-:Y:S02]  /*10a0*/  IMAD R36, R36, R24.reuse, R9.reuse ;  /* 0x0000001824247224 */ /* 0x180fe400078e0209 */
[-CC-:B------:R-:W-:Y:S02]  /*10b0*/  IMAD R10, R10, R24.reuse, R9.reuse ;  /* 0x000000180a0a7224 */ /* 0x180fe400078e0209 */
[----:B------:R-:W-:-:S02]  /*10c0*/  IMAD R12, R12, R24, R9 ;  /* 0x000000180c0c7224 */ /* 0x000fc400078e0209 */
[----:B------:R-:W-:Y:S02]  /*10d0*/  IMAD R37, R22, R24, R9 ;  /* 0x0000001816257224 */ /* 0x000fe400078e0209 */
[----:B------:R-:W-:Y:S02]  /*10e0*/  IMAD.SHL.U32 R39, R24, 0x8, RZ ;  /* 0x0000000818277824 */ /* 0x000fe400078e00ff */
[----:B-1----:R-:W-:-:S07]  /*10f0*/  IMAD.WIDE.U32 R20, R21, 0x4, R18 ;  /* 0x0000000415147825 */ /* 0x002fce00078e0012 */
.L_x_53:
[----:B------:R-:W2:Y:S01]  /*1100*/  LDG.E.CONSTANT R25, desc[UR8][R20.64] ;  /* 0x0000000814197981 */ /* 0x000ea2000c1e9900 */
[----:B------:R-:W-:-:S05]  /*1110*/  IMAD.WIDE.U32 R28, R6, 0x4, R18 ;  /* 0x00000004061c7825 */ /* 0x000fca00078e0012 */
[----:B------:R-:W3:Y:S01]  /*1120*/  LDG.E.CONSTANT R24, desc[UR8][R28.64] ;  /* 0x000000081c187981 */ /* 0x000ee2000c1e9900 */
[----:B------:R-:W-:-:S05]  /*1130*/  IMAD.WIDE.U32 R22, R36, 0x4, R18 ;  /* 0x0000000424167825 */ /* 0x000fca00078e0012 */
[----:B------:R0:W4:Y:S01]  /*1140*/  LDG.E.CONSTANT R35, desc[UR8][R22.64] ;  /* 0x0000000816237981 */ /* 0x000122000c1e9900 */
[----:B------:R-:W-:-:S06]  /*1150*/  IMAD.WIDE.U32 R42, R10, 0x4, R18 ;  /* 0x000000040a2a7825 */ /* 0x000fcc00078e0012 */
[----:B------:R-:W5:Y:S01]  /*1160*/  LDG.E.CONSTANT R42, desc[UR8][R42.64] ;  /* 0x000000082a2a7981 */ /* 0x000f62000c1e9900 */
[----:B------:R-:W-:-:S05]  /*1170*/  IMAD.WIDE.U32 R30, R11, 0x4, R18 ;  /* 0x000000040b1e7825 */ /* 0x000fca00078e0012 */
[----:B------:R-:W5:Y:S01]  /*1180*/  LDG.E.CONSTANT R34, desc[UR8][R30.64] ;  /* 0x000000081e227981 */ /* 0x000f62000c1e9900 */
[----:B0-----:R-:W-:-:S05]  /*1190*/  IMAD.WIDE.U32 R22, R12, 0x4, R18 ;  /* 0x000000040c167825 */ /* 0x001fca00078e0012 */
[----:B------:R2:W5:Y:S01]  /*11a0*/  LDG.E.CONSTANT R38, desc[UR8][R22.64] ;  /* 0x0000000816267981 */ /* 0x000562000c1e9900 */
[----:B------:R-:W-:-:S05]  /*11b0*/  IMAD.WIDE.U32 R44, R13, 0x4, R18 ;  /* 0x000000040d2c7825 */ /* 0x000fca00078e0012 */
[----:B------:R-:W5:Y:S01]  /*11c0*/  LDG.E.CONSTANT R40, desc[UR8][R44.64] ;  /* 0x000000082c287981 */ /* 0x000f62000c1e9900 */
[----:B------:R-:W-:-:S05]  /*11d0*/  IMAD.WIDE.U32 R32, R37, 0x4, R18 ;  /* 0x0000000425207825 */ /* 0x000fca00078e0012 */
[----:B------:R0:W5:Y:S01]  /*11e0*/  LDG.E.CONSTANT R41, desc[UR8][R32.64] ;  /* 0x0000000820297981 */ /* 0x000162000c1e9900 */
[----:B------:R-:W-:Y:S01]  /*11f0*/  ISETP.LE.AND P0, PT, R8, UR4, PT ;  /* 0x0000000408007c0c */ /* 0x000fe2000bf03270 */
[----:B------:R-:W-:Y:S01]  /*1200*/  UIADD3 UR6, UPT, UPT, UR4, 0x1, URZ ;  /* 0x0000000104067890 */ /* 0x000fe2000fffe0ff */
[C---:B------:R-:W-:Y:S01]  /*1210*/  IMAD.IADD R6, R39.reuse, 0x1, R6 ;  /* 0x0000000127067824 */ /* 0x040fe200078e0206 */
[C---:B------:R-:W-:Y:S01]  /*1220*/  IADD3 R10, PT, PT, R39.reuse, R10, RZ ;  /* 0x0000000a270a7210 */ /* 0x040fe20007ffe0ff */
[C---:B------:R-:W-:Y:S01]  /*1230*/  IMAD.IADD R36, R39.reuse, 0x1, R36 ;  /* 0x0000000127247824 */ /* 0x040fe200078e0224 */
[C---:B------:R-:W-:Y:S01]  /*1240*/  IADD3 R13, PT, PT, R39.reuse, R13, RZ ;  /* 0x0000000d270d7210 */ /* 0x040fe20007ffe0ff */
[C---:B------:R-:W-:Y:S02]  /*1250*/  IMAD.IADD R11, R39.reuse, 0x1, R11 ;  /* 0x00000001270b7824 */ /* 0x040fe400078e020b */
[C---:B------:R-:W-:Y:S02]  /*1260*/  IMAD.IADD R12, R39.reuse, 0x1, R12 ;  /* 0x00000001270c7824 */ /* 0x040fe400078e020c */
[----:B------:R-:W-:-:S02]  /*1270*/  IMAD.IADD R37, R39, 0x1, R37 ;  /* 0x0000000127257824 */ /* 0x000fc400078e0225 */
[----:B------:R-:W-:Y:S01]  /*1280*/  IMAD.WIDE.U32 R20, R39, 0x4, R20 ;  /* 0x0000000427147825 */ /* 0x000fe200078e0014 */
[----:B--2---:R-:W1:Y:S08]  /*1290*/  F2F.F64.F32 R22, R25 ;  /* 0x0000001900167310 */ /* 0x004e700000201800 */
[----:B---3--:R-:W2:Y:S01]  /*12a0*/  F2F.F64.F32 R24, R24 ;  /* 0x0000001800187310 */ /* 0x008ea20000201800 */
[----:B-1----:R-:W-:-:S02]  /*12b0*/  DADD R28, R22, R16 ;  /* 0x00000000161c7229 */ /* 0x002fc40000000010 */
[----:B------:R-:W-:-:S08]  /*12c0*/  DADD R14, R22, R14 ;  /* 0x00000000160e7229 */ /* 0x000fd0000000000e */
[----:B------:R-:W-:Y:S01]  /*12d0*/  FSEL R30, R16, R28, !P0 ;  /* 0x0000001c101e7208 */ /* 0x000fe20004000000 */
[----:B--2---:R-:W-:Y:S01]  /*12e0*/  DADD R14, R14, R24 ;  /* 0x000000000e0e7229 */ /* 0x004fe20000000018 */
[----:B------:R-:W-:Y:S02]  /*12f0*/  FSEL R31, R17, R29, !P0 ;  /* 0x0000001d111f7208 */ /* 0x000fe40004000000 */
[----:B----4-:R-:W1:Y:S01]  /*1300*/  F2F.F64.F32 R28, R35 ;  /* 0x00000023001c7310 */ /* 0x010e620000201800 */
[----:B------:R-:W-:Y:S01]  /*1310*/  ISETP.LE.AND P0, PT, R8, UR6, PT ;  /* 0x0000000608007c0c */ /* 0x000fe2000bf03270 */
[----:B------:R-:W-:Y:S02]  /*1320*/  UIADD3 UR6, UPT, UPT, UR4, 0x2, URZ ;  /* 0x0000000204067890 */ /* 0x000fe4000fffe0ff */
[----:B------:R-:W-:-:S04]  /*1330*/  DADD R30, R24, R30 ;  /* 0x00000000181e7229 */ /* 0x000fc8000000001e */
[----:B-----5:R-:W-:Y:S06]  /*1340*/  F2F.F64.F32 R34, R34 ;  /* 0x0000002200227310 */ /* 0x020fec0000201800 */
[----:B0-----:R-:W-:Y:S01]  /*1350*/  FSEL R32, R16, R30, !P0 ;  /* 0x0000001e10207208 */ /* 0x001fe20004000000 */
[----:B-1----:R-:W-:Y:S01]  /*1360*/  DADD R14, R14, R28 ;  /* 0x000000000e0e7229 */ /* 0x002fe2000000001c */
[----:B------:R-:W-:Y:S01]  /*1370*/  FSEL R33, R17, R31, !P0 ;  /* 0x0000001f11217208 */ /* 0x000fe20004000000 */
[----:B------:R-:W-:Y:S01]  /*1380*/  F2F.F64.F32 R22, R38 ;  /* 0x0000002600167310 */ /* 0x000fe20000201800 */
[----:B------:R-:W-:Y:S01]  /*1390*/  ISETP.LE.AND P0, PT, R8, UR6, PT ;  /* 0x0000000608007c0c */ /* 0x000fe2000bf03270 */
[----:B------:R-:W-:-:S03]  /*13a0*/  UIADD3 UR6, UPT, UPT, UR4, 0x3, URZ ;  /* 0x0000000304067890 */ /* 0x000fc6000fffe0ff */
[----:B------:R-:W-:-:S03]  /*13b0*/  DADD R32, R28, R32 ;  /* 0x000000001c207229 */ /* 0x000fc60000000020 */
[----:B------:R-:W0:Y:S07]  /*13c0*/  F2F.F64.F32 R30, R42 ;  /* 0x0000002a001e7310 */ /* 0x000e2e0000201800 */
[----:B------:R-:W-:Y:S01]  /*13d0*/  FSEL R32, R16, R32, !P0 ;  /* 0x0000002010207208 */ /* 0x000fe20004000000 */
[----:B------:R-:W1:Y:S01]  /*13e0*/  F2F.F64.F32 R28, R40 ;  /* 0x00000028001c7310 */ /* 0x000e620000201800 */
[----:B------:R-:W-:Y:S02]  /*13f0*/  FSEL R33, R17, R33, !P0 ;  /* 0x0000002111217208 */ /* 0x000fe40004000000 */
[----:B------:R-:W-:Y:S01]  /*1400*/  ISETP.LE.AND P0, PT, R8, UR6, PT ;  /* 0x0000000608007c0c */ /* 0x000fe2000bf03270 */
[----:B------:R-:W-:-:S03]  /*1410*/  UIADD3 UR6, UPT, UPT, UR4, 0x4, URZ ;  /* 0x0000000404067890 */ /* 0x000fc6000fffe0ff */
[----:B0-----:R-:W-:Y:S02]  /*1420*/  DADD R32, R30, R32 ;  /* 0x000000001e207229 */ /* 0x001fe40000000020 */
[----:B------:R-:W-:Y:S01]  /*1430*/  DADD R14, R14, R30 ;  /* 0x000000000e0e7229 */ /* 0x000fe2000000001e */
[----:B------:R-:W0:Y:S07]  /*1440*/  F2F.F64.F32 R30, R41 ;  /* 0x00000029001e7310 */ /* 0x000e2e0000201800 */
[----:B------:R-:W-:Y:S01]  /*1450*/  FSEL R32, R16, R32, !P0 ;  /* 0x0000002010207208 */ /* 0x000fe20004000000 */
[----:B------:R-:W-:Y:S01]  /*1460*/  DADD R14, R14, R34 ;  /* 0x000000000e0e7229 */ /* 0x000fe20000000022 */
[----:B------:R-:W-:-:S02]  /*1470*/  FSEL R33, R17, R33, !P0 ;  /* 0x0000002111217208 */ /* 0x000fc40004000000 */
[----:B------:R-:W-:Y:S01]  /*1480*/  ISETP.LE.AND P0, PT, R8, UR6, PT ;  /* 0x0000000608007c0c */ /* 0x000fe2000bf03270 */
[----:B------:R-:W-:-:S03]  /*1490*/  UIADD3 UR6, UPT, UPT, UR4, 0x5, URZ ;  /* 0x0000000504067890 */ /* 0x000fc6000fffe0ff */
[----:B------:R-:W-:Y:S02]  /*14a0*/  DADD R32, R34, R32 ;  /* 0x0000000022207229 */ /* 0x000fe40000000020 */
[----:B------:R-:W-:-:S08]  /*14b0*/  DADD R14, R14, R22 ;  /* 0x000000000e0e7229 */ /* 0x000fd00000000016 */
[----:B------:R-:W-:Y:S01]  /*14c0*/  FSEL R24, R16, R32, !P0 ;  /* 0x0000002010187208 */ /* 0x000fe20004000000 */
[----:B-1----:R-:W-:Y:S01]  /*14d0*/  DADD R14, R14, R28 ;  /* 0x000000000e0e7229 */ /* 0x002fe2000000001c */
[----:B------:R-:W-:Y:S02]  /*14e0*/  FSEL R25, R17, R33, !P0 ;  /* 0x0000002111197208 */ /* 0x000fe40004000000 */
[----:B------:R-:W-:Y:S01]  /*14f0*/  ISETP.LE.AND P0, PT, R8, UR6, PT ;  /* 0x0000000608007c0c */ /* 0x000fe2000bf03270 */
[----:B------:R-:W-:-:S03]  /*1500*/  UIADD3 UR6, UPT, UPT, UR4, 0x6, URZ ;  /* 0x0000000604067890 */ /* 0x000fc6000fffe0ff */
[----:B------:R-:W-:Y:S02]  /*1510*/  DADD R24, R22, R24 ;  /* 0x0000000016187229 */ /* 0x000fe40000000018 */
[----:B0-----:R-:W-:-:S08]  /*1520*/  DADD R14, R14, R30 ;  /* 0x000000000e0e7229 */ /* 0x001fd0000000001e */
[----:B------:R-:W-:Y:S02]  /*1530*/  FSEL R24, R16, R24, !P0 ;  /* 0x0000001810187208 */ /* 0x000fe40004000000 */
[----:B------:R-:W-:Y:S02]  /*1540*/  FSEL R25, R17, R25, !P0 ;  /* 0x0000001911197208 */ /* 0x000fe40004000000 */
[----:B------:R-:W-:Y:S01]  /*1550*/  ISETP.LE.AND P0, PT, R8, UR6, PT ;  /* 0x0000000608007c0c */ /* 0x000fe2000bf03270 */
[----:B------:R-:W-:Y:S02]  /*1560*/  UIADD3 UR6, UPT, UPT, UR4, 0x7, URZ ;  /* 0x0000000704067890 */ /* 0x000fe4000fffe0ff */
[----:B------:R-:W-:Y:S01]  /*1570*/  UIADD3 UR4, UPT, UPT, UR4, 0x8, URZ ;  /* 0x0000000804047890 */ /* 0x000fe2000fffe0ff */
[----:B------:R-:W-:-:S10]  /*1580*/  DADD R24, R28, R24 ;  /* 0x000000001c187229 */ /* 0x000fd40000000018 */
[----:B------:R-:W-:Y:S02]  /*1590*/  FSEL R22, R16, R24, !P0 ;  /* 0x0000001810167208 */ /* 0x000fe40004000000 */
[----:B------:R-:W-:Y:S02]  /*15a0*/  FSEL R23, R17, R25, !P0 ;  /* 0x0000001911177208 */ /* 0x000fe40004000000 */
[----:B------:R-:W-:Y:S01]  /*15b0*/  ISETP.LE.AND P0, PT, R8, UR6, PT ;  /* 0x0000000608007c0c */ /* 0x000fe2000bf03270 */
[----:B------:R-:W-:-:S03]  /*15c0*/  ULOP3.LUT UR6, UR7, 0x7ffffff8, URZ, 0xc0, !UPT ;  /* 0x7ffffff807067892 */ /* 0x000fc6000f8ec0ff */
[----:B------:R-:W-:Y:S01]  /*15d0*/  DADD R22, R30, R22 ;  /* 0x000000001e167229 */ /* 0x000fe20000000016 */
[----:B------:R-:W-:-:S09]  /*15e0*/  UISETP.NE.AND UP0, UPT, UR4, UR6, UPT ;  /* 0x000000060400728c */ /* 0x000fd2000bf05270 */
[----:B------:R-:W-:Y:S02]  /*15f0*/  FSEL R16, R16, R22, !P0 ;  /* 0x0000001610107208 */ /* 0x000fe40004000000 */
[----:B------:R-:W-:Y:S01]  /*1600*/  FSEL R17, R17, R23, !P0 ;  /* 0x0000001711117208 */ /* 0x000fe20004000000 */
[----:B------:R-:W-:Y:S06]  /*1610*/  BRA.U UP0, `(.L_x_53) ;  /* 0xfffffff900b87547 */ /* 0x000fec000b83ffff */
[----:B------:R-:W-:-:S05]  /*1620*/  UMOV UR4, UR6 ;  /* 0x0000000600047c82 */ /* 0x000fca0008000000 */
.L_x_52:
[----:B------:R-:W-:-:S09]  /*1630*/  ULOP3.LUT UP0, UR6, UR7, 0x7, URZ, 0xc0, !UPT ;  /* 0x0000000707067892 */ /* 0x000fd2000f80c0ff */
[----:B------:R-:W-:Y:S05]  /*1640*/  BRA.U !UP0, `(.L_x_51) ;  /* 0x0000000508607547 */ /* 0x000fea000b800000 */
[----:B------:R-:W-:Y:S02]  /*1650*/  UISETP.GE.U32.AND UP0, UPT, UR6, 0x4, UPT ;  /* 0x000000040600788c */ /* 0x000fe4000bf06070 */
[----:B------:R-:W-:-:S04]  /*1660*/  ULOP3.LUT UR10, UR7, 0x3, URZ, 0xc0, !UPT ;  /* 0x00000003070a7892 */ /* 0x000fc8000f8ec0ff */
[----:B------:R-:W-:-:S03]  /*1670*/  UISETP.NE.AND UP1, UPT, UR10, URZ, UPT ;  /* 0x000000ff0a00728c */ /* 0x000fc6000bf25270 */
[----:B------:R-:W-:Y:S08]  /*1680*/  BRA.U !UP0, `(.L_x_54) ;  /* 0x0000000108ac7547 */ /* 0x000ff0000b800000 */
[----:B------:R-:W0:Y:S01]  /*1690*/  LDC.64 R24, c[0x0][0x380] ;  /* 0x0000e000ff187b82 */ /* 0x000e220000000a00 */
[----:B------:R-:W1:Y:S01]  /*16a0*/  LDCU UR6, c[0x0][0x398] ;  /* 0x00007300ff0677ac */ /* 0x000e620008000800 */
[----:B------:R-:W-:-:S04]  /*16b0*/  VIADD R6, R7, UR4 ;  /* 0x0000000407067c36 */ /* 0x000fc80008000000 */
[----:B-1----:R-:W-:-:S04]  /*16c0*/  IMAD R13, R6, UR6, R9 ;  /* 0x00000006060d7c24 */ /* 0x002fc8000f8e0209 */
[----:B0-----:R-:W-:-:S05]  /*16d0*/  IMAD.WIDE.U32 R10, R13, 0x4, R24 ;  /* 0x000000040d0a7825 */ /* 0x001fca00078e0018 */
[----:B------:R-:W2:Y:S01]  /*16e0*/  LDG.E.CONSTANT R12, desc[UR8][R10.64] ;  /* 0x000000080a0c7981 */ /* 0x000ea2000c1e9900 */
[----:B------:R-:W-:-:S05]  /*16f0*/  IADD3 R13, PT, PT, R13, UR6, RZ ;  /* 0x000000060d0d7c10 */ /* 0x000fca000fffe0ff */
[----:B------:R-:W-:-:S05]  /*1700*/  IMAD.WIDE.U32 R18, R13, 0x4, R24 ;  /* 0x000000040d127825 */ /* 0x000fca00078e0018 */
[----:B------:R-:W3:Y:S01]  /*1710*/  LDG.E.CONSTANT R20, desc[UR8][R18.64] ;  /* 0x0000000812147981 */ /* 0x000ee2000c1e9900 */
[----:B------:R-:W-:-:S04]  /*1720*/  VIADD R13, R13, UR6 ;  /* 0x000000060d0d7c36 */ /* 0x000fc80008000000 */
[----:B------:R-:W-:-:S06]  /*1730*/  IMAD.WIDE.U32 R22, R13, 0x4, R24 ;  /* 0x000000040d167825 */ /* 0x000fcc00078e0018 */
[----:B------:R-:W4:Y:S01]  /*1740*/  LDG.E.CONSTANT R22, desc[UR8][R22.64] ;  /* 0x0000000816167981 */ /* 0x000f22000c1e9900 */
[----:B------:R-:W-:-:S04]  /*1750*/  VIADD R13, R13, UR6 ;  /* 0x000000060d0d7c36 */ /* 0x000fc80008000000 */
[----:B------:R-:W-:-:S06]  /*1760*/  IMAD.WIDE.U32 R24, R13, 0x4, R24 ;  /* 0x000000040d187825 */ /* 0x000fcc00078e0018 */
[----:B------:R-:W5:Y:S01]  /*1770*/  LDG.E.CONSTANT R24, desc[UR8][R24.64] ;  /* 0x0000000818187981 */ /* 0x000f62000c1e9900 */
[----:B------:R-:W-:Y:S01]  /*1780*/  ISETP.LE.AND P0, PT, R8, UR4, PT ;  /* 0x0000000408007c0c */ /* 0x000fe2000bf03270 */
[----:B------:R-:W-:Y:S01]  /*1790*/  UIADD3 UR6, UPT, UPT, UR4, 0x1, URZ ;  /* 0x0000000104067890 */ /* 0x000fe2000fffe0ff */
[----:B--2---:R-:W0:Y:S08]  /*17a0*/  F2F.F64.F32 R12, R12 ;  /* 0x0000000c000c7310 */ /* 0x004e300000201800 */
[----:B---3--:R-:W1:Y:S01]  /*17b0*/  F2F.F64.F32 R20, R20 ;  /* 0x0000001400147310 */ /* 0x008e620000201800 */
[----:B0-----:R-:W-:-:S02]  /*17c0*/  DADD R10, R16, R12 ;  /* 0x00000000100a7229 */ /* 0x001fc4000000000c */
[----:B------:R-:W-:-:S05]  /*17d0*/  DADD R12, R14, R12 ;  /* 0x000000000e0c7229 */ /* 0x000fca000000000c */
[----:B----4-:R-:W0:Y:S03]  /*17e0*/  F2F.F64.F32 R18, R22 ;  /* 0x0000001600127310 */ /* 0x010e260000201800 */
[----:B------:R-:W-:Y:S01]  /*17f0*/  FSEL R10, R16, R10, !P0 ;  /* 0x0000000a100a7208 */ /* 0x000fe20004000000 */
[----:B-1----:R-:W-:Y:S01]  /*1800*/  DADD R12, R12, R20 ;  /* 0x000000000c0c7229 */ /* 0x002fe20000000014 */
[----:B------:R-:W-:Y:S02]  /*1810*/  FSEL R11, R17, R11, !P0 ;  /* 0x0000000b110b7208 */ /* 0x000fe40004000000 */
[----:B------:R-:W-:Y:S01]  /*1820*/  ISETP.LE.AND P0, PT, R8, UR6, PT ;  /* 0x0000000608007c0c */ /* 0x000fe2000bf03270 */
[----:B------:R-:W-:-:S03]  /*1830*/  UIADD3 UR6, UPT, UPT, UR4, 0x2, URZ ;  /* 0x0000000204067890 */ /* 0x000fc6000fffe0ff */
[----:B------:R-:W-:Y:S01]  /*1840*/  DADD R10, R20, R10 ;  /* 0x00000000140a7229 */ /* 0x000fe2000000000a */
[----:B-----5:R-:W1:Y:S01]  /*1850*/  F2F.F64.F32 R14, R24 ;  /* 0x00000018000e7310 */ /* 0x020e620000201800 */
        /* <DEDUP_REMOVED lines=9> */
[----:B------:R-:W-:-:S04]  /*18f0*/  ISETP.LE.AND P0, PT, R8, UR6, PT ;  /* 0x0000000608007c0c */ /* 0x000fc8000bf03270 */
[----:B-1----:R-:W-:Y:S02]  /*1900*/  DADD R10, R14, R10 ;  /* 0x000000000e0a7229 */ /* 0x002fe4000000000a */
[----:B------:R-:W-:-:S08]  /*1910*/  DADD R14, R12, R14 ;  /* 0x000000000c0e7229 */ /* 0x000fd0000000000e */
[----:B------:R-:W-:Y:S02]  /*1920*/  FSEL R16, R16, R10, !P0 ;  /* 0x0000000a10107208 */ /* 0x000fe40004000000 */
[----:B------:R-:W-:-:S07]  /*1930*/  FSEL R17, R17, R11, !P0 ;  /* 0x0000000b11117208 */ /* 0x000fce0004000000 */
.L_x_54:
[----:B------:R-:W-:Y:S05]  /*1940*/  BRA.U !UP1, `(.L_x_51) ;  /* 0x0000000109a07547 */ /* 0x000fea000b800000 */
[----:B------:R-:W-:Y:S02]  /*1950*/  UISETP.NE.AND UP0, UPT, UR10, 0x1, UPT ;  /* 0x000000010a00788c */ /* 0x000fe4000bf05270 */
[----:B------:R-:W-:-:S04]  /*1960*/  ULOP3.LUT UR6, UR7, 0x1, URZ, 0xc0, !UPT ;  /* 0x0000000107067892 */ /* 0x000fc8000f8ec0ff */
[----:B------:R-:W-:-:S03]  /*1970*/  UISETP.NE.U32.AND UP1, UPT, UR6, 0x1, UPT ;  /* 0x000000010600788c */ /* 0x000fc6000bf25070 */
[----:B------:R-:W-:Y:S08]  /*1980*/  BRA.U !UP0, `(.L_x_55) ;  /* 0x00000001085c7547 */ /* 0x000ff0000b800000 */
[----:B------:R-:W0:Y:S01]  /*1990*/  LDC.64 R10, c[0x0][0x380] ;  /* 0x0000e000ff0a7b82 */ /* 0x000e220000000a00 */
[----:B------:R-:W1:Y:S01]  /*19a0*/  LDCU UR6, c[0x0][0x398] ;  /* 0x00007300ff0677ac */ /* 0x000e620008000800 */
[----:B------:R-:W-:-:S05]  /*19b0*/  IADD3 R6, PT, PT, R7, UR4, RZ ;  /* 0x0000000407067c10 */ /* 0x000fca000fffe0ff */
[----:B-1----:R-:W-:-:S04]  /*19c0*/  IMAD R19, R6, UR6, R9 ;  /* 0x0000000606137c24 */ /* 0x002fc8000f8e0209 */
[----:B0-----:R-:W-:-:S06]  /*19d0*/  IMAD.WIDE.U32 R12, R19, 0x4, R10 ;  /* 0x00000004130c7825 */ /* 0x001fcc00078e000a */
[----:B------:R-:W2:Y:S01]  /*19e0*/  LDG.E.CONSTANT R12, desc[UR8][R12.64] ;  /* 0x000000080c0c7981 */ /* 0x000ea2000c1e9900 */
[----:B------:R-:W-:-:S04]  /*19f0*/  VIADD R21, R19, UR6 ;  /* 0x0000000613157c36 */ /* 0x000fc80008000000 */
[----:B------:R-:W-:-:S06]  /*1a00*/  IMAD.WIDE.U32 R20, R21, 0x4, R10 ;  /* 0x0000000415147825 */ /* 0x000fcc00078e000a */
[----:B------:R-:W3:Y:S01]  /*1a10*/  LDG.E.CONSTANT R20, desc[UR8][R20.64] ;  /* 0x0000000814147981 */ /* 0x000ee2000c1e9900 */
[----:B------:R-:W-:Y:S01]  /*1a20*/  ISETP.LE.AND P0, PT, R8, UR4, PT ;  /* 0x0000000408007c0c */ /* 0x000fe2000bf03270 */
[----:B------:R-:W-:Y:S02]  /*1a30*/  UIADD3 UR6, UPT, UPT, UR4, 0x1, URZ ;  /* 0x0000000104067890 */ /* 0x000fe4000fffe0ff */
[----:B------:R-:W-:Y:S01]  /*1a40*/  UIADD3 UR4, UPT, UPT, UR4, 0x2, URZ ;  /* 0x0000000204047890 */ /* 0x000fe2000fffe0ff */
[----:B--2---:R-:W0:Y:S08]  /*1a50*/  F2F.F64.F32 R10, R12 ;  /* 0x0000000c000a7310 */ /* 0x004e300000201800 */
[----:B---3--:R-:W1:Y:S01]  /*1a60*/  F2F.F64.F32 R22, R20 ;  /* 0x0000001400167310 */ /* 0x008e620000201800 */
[----:B0-----:R-:W-:-:S02]  /*1a70*/  DADD R18, R16, R10 ;  /* 0x0000000010127229 */ /* 0x001fc4000000000a */
[----:B------:R-:W-:-:S08]  /*1a80*/  DADD R14, R14, R10 ;  /* 0x000000000e0e7229 */ /* 0x000fd0000000000a */
[----:B------:R-:W-:Y:S01]  /*1a90*/  FSEL R18, R16, R18, !P0 ;  /* 0x0000001210127208 */ /* 0x000fe20004000000 */
[----:B-1----:R-:W-:Y:S01]  /*1aa0*/  DADD R14, R14, R22 ;  /* 0x000000000e0e7229 */ /* 0x002fe20000000016 */
[----:B------:R-:W-:Y:S02]  /*1ab0*/  FSEL R19, R17, R19, !P0 ;  /* 0x0000001311137208 */ /* 0x000fe40004000000 */
[----:B------:R-:W-:-:S04]  /*1ac0*/  ISETP.LE.AND P0, PT, R8, UR6, PT ;  /* 0x0000000608007c0c */ /* 0x000fc8000bf03270 */
[----:B------:R-:W-:-:S10]  /*1ad0*/  DADD R18, R22, R18 ;  /* 0x0000000016127229 */ /* 0x000fd40000000012 */
[----:B------:R-:W-:Y:S02]  /*1ae0*/  FSEL R16, R16, R18, !P0 ;  /* 0x0000001210107208 */ /* 0x000fe40004000000 */
[----:B------:R-:W-:-:S07]  /*1af0*/  FSEL R17, R17, R19, !P0 ;  /* 0x0000001311117208 */ /* 0x000fce0004000000 */
.L_x_55:
[----:B------:R-:W-:Y:S05]  /*1b00*/  BRA.U UP1, `(.L_x_51) ;  /* 0x0000000101307547 */ /* 0x000fea000b800000 */
[----:B------:R-:W0:Y:S01]  /*1b10*/  LDC.64 R10, c[0x0][0x380] ;  /* 0x0000e000ff0a7b82 */ /* 0x000e220000000a00 */
[----:B------:R-:W1:Y:S01]  /*1b20*/  LDCU UR6, c[0x0][0x398] ;  /* 0x00007300ff0677ac */ /* 0x000e620008000800 */
[----:B------:R-:W-:-:S04]  /*1b30*/  VIADD R6, R7, UR4 ;  /* 0x0000000407067c36 */ /* 0x000fc80008000000 */
[----:B-1----:R-:W-:-:S04]  /*1b40*/  IMAD R13, R6, UR6, R9 ;  /* 0x00000006060d7c24 */ /* 0x002fc8000f8e0209 */
[----:B0-----:R-:W-:-:S06]  /*1b50*/  IMAD.WIDE.U32 R10, R13, 0x4, R10 ;  /* 0x000000040d0a7825 */ /* 0x001fcc00078e000a */
[----:B------:R-:W2:Y:S01]  /*1b60*/  LDG.E.CONSTANT R10, desc[UR8][R10.64] ;  /* 0x000000080a0a7981 */ /* 0x000ea2000c1e9900 */
[----:B------:R-:W-:Y:S01]  /*1b70*/  ISETP.LE.AND P0, PT, R8, UR4, PT ;  /* 0x0000000408007c0c */ /* 0x000fe2000bf03270 */
[----:B--2---:R-:W0:Y:S02]  /*1b80*/  F2F.F64.F32 R12, R10 ;  /* 0x0000000a000c7310 */ /* 0x004e240000201800 */
[--C-:B0-----:R-:W-:Y:S02]  /*1b90*/  DADD R18, R16, R12.reuse ;  /* 0x0000000010127229 */ /* 0x101fe4000000000c */
[----:B------:R-:W-:-:S08]  /*1ba0*/  DADD R14, R14, R12 ;  /* 0x000000000e0e7229 */ /* 0x000fd0000000000c */
[----:B------:R-:W-:Y:S02]  /*1bb0*/  FSEL R16, R16, R18, !P0 ;  /* 0x0000001210107208 */ /* 0x000fe40004000000 */
[----:B------:R-:W-:-:S07]  /*1bc0*/  FSEL R17, R17, R19, !P0 ;  /* 0x0000001311117208 */ /* 0x000fce0004000000 */
.L_x_51:
[----:B------:R-:W0:Y:S01]  /*1bd0*/  LDCU UR4, c[0x0][0x3a0] ;  /* 0x00007400ff0477ac */ /* 0x000e220008000800 */
[----:B------:R-:W-:Y:S01]  /*1be0*/  MOV R10, 0x1 ;  /* 0x00000001000a7802 */ /* 0x000fe20000000f00 */
[----:B------:R-:W-:Y:S01]  /*1bf0*/  BSSY.RECONVERGENT B1, `(.L_x_56) ;  /* 0x0000013000017945 */ /* 0x000fe20003800200 */
[----:B------:R-:W-:Y:S01]  /*1c00*/  FSETP.GEU.AND P1, PT, |R17|, 6.5827683646048100446e-37, PT ;  /* 0x036000001100780b */ /* 0x000fe20003f2e200 */
[----:B0-----:R-:W0:Y:S08]  /*1c10*/  I2F.F64 R30, UR4 ;  /* 0x00000004001e7d12 */ /* 0x001e300008201c00 */
[----:B0-----:R-:W0:Y:S02]  /*1c20*/  MUFU.RCP64H R11, R31 ;  /* 0x0000001f000b7308 */ /* 0x001e240000001800 */
        /* <DEDUP_REMOVED lines=11> */
[----:B------:R-:W-:Y:S01]  /*1ce0*/  IMAD.MOV.U32 R10, RZ, RZ, R16 ;  /* 0x000000ffff0a7224 */ /* 0x000fe200078e0010 */
[----:B------:R-:W-:Y:S01]  /*1cf0*/  MOV R6, 0x1d20 ;  /* 0x00001d2000067802 */ /* 0x000fe20000000f00 */
[----:B------:R-:W-:-:S07]  /*1d00*/  IMAD.MOV.U32 R11, RZ, RZ, R17 ;  /* 0x000000ffff0b7224 */ /* 0x000fce00078e0011 */
[----:B------:R-:W-:Y:S05]  /*1d10*/  CALL.REL.NOINC `($__internal_2_$__cuda_sm20_div_rn_f64_full) ;  /* 0x0000002000007944 */ /* 0x000fea0003c00000 */
.L_x_57:
[----:B------:R-:W-:Y:S05]  /*1d20*/  BSYNC.RECONVERGENT B1 ;  /* 0x0000000000017941 */ /* 0x000fea0003800200 */
.L_x_56:
        /* <DEDUP_REMOVED lines=13> */
[----:B------:R-:W-:Y:S01]  /*1e00*/  DFMA R32, R12, R16, R32 ;  /* 0x000000100c20722b */ /* 0x000fe20000000020 */
[----:B------:R-:W-:Y:S02]  /*1e10*/  IMAD.MOV.U32 R16, RZ, RZ, R10 ;  /* 0x000000ffff107224 */ /* 0x000fe400078e000a */
[----:B------:R-:W-:-:S07]  /*1e20*/  IMAD.MOV.U32 R17, RZ, RZ, R11 ;  /* 0x000000ffff117224 */ /* 0x000fce00078e000b */
[----:B------:R-:W-:-:S05]  /*1e30*/  FFMA R6, RZ, R31, R33 ;  /* 0x0000001fff067223 */ /* 0x000fca0000000021 */
[----:B------:R-:W-:-:S13]  /*1e40*/  FSETP.GT.AND P0, PT, |R6|, 1.469367938527859385e-39, PT ;  /* 0x001000000600780b */ /* 0x000fda0003f04200 */
[----:B------:R-:W-:Y:S05]  /*1e50*/  @P0 BRA P1, `(.L_x_59) ;  /* 0x0000000000180947 */ /* 0x000fea0000800000 */
[----:B------:R-:W-:Y:S01]  /*1e60*/  MOV R10, R14 ;  /* 0x0000000e000a7202 */ /* 0x000fe20000000f00 */
[----:B------:R-:W-:Y:S01]  /*1e70*/  IMAD.MOV.U32 R11, RZ, RZ, R15 ;  /* 0x000000ffff0b7224 */ /* 0x000fe200078e000f */
[----:B------:R-:W-:-:S07]  /*1e80*/  MOV R6, 0x1ea0 ;  /* 0x00001ea000067802 */ /* 0x000fce0000000f00 */
[----:B------:R-:W-:Y:S05]  /*1e90*/  CALL.REL.NOINC `($__internal_2_$__cuda_sm20_div_rn_f64_full) ;  /* 0x0000001c00a07944 */ /* 0x000fea0003c00000 */
[----:B------:R-:W-:Y:S01]  /*1ea0*/  IMAD.MOV.U32 R32, RZ, RZ, R10 ;  /* 0x000000ffff207224 */ /* 0x000fe200078e000a */
[----:B------:R-:W-:-:S07]  /*1eb0*/  MOV R33, R11 ;  /* 0x0000000b00217202 */ /* 0x000fce0000000f00 */
.L_x_59:
[----:B------:R-:W-:Y:S05]  /*1ec0*/  BSYNC.RECONVERGENT B1 ;  /* 0x0000000000017941 */ /* 0x000fea0003800200 */
.L_x_58:
[----:B------:R-:W0:Y:S02]  /*1ed0*/  LDCU.64 UR6, c[0x0][0x3a0] ;  /* 0x00007400ff0677ac */ /* 0x000e240008000a00 */
[----:B0-----:R-:W-:-:S09]  /*1ee0*/  UISETP.GT.AND UP0, UPT, UR7, UR6, UPT ;  /* 0x000000060700728c */ /* 0x001fd2000bf04270 */
[----:B------:R-:W-:Y:S05]  /*1ef0*/  BRA.U !UP0, `(.L_x_60) ;  /* 0x0000000d08187547 */ /* 0x000fea000b800000 */
[C---:B------:R-:W-:Y:S01]  /*1f00*/  VIADDMNMX R8, R7.reuse, UR5, R0, !PT ;  /* 0x0000000507087c46 */ /* 0x040fe2000f800100 */
[C---:B------:R-:W-:Y:S01]  /*1f10*/  VIADD R6, R7.reuse, UR6 ;  /* 0x0000000607067c36 */ /* 0x040fe20008000000 */
[----:B------:R-:W-:Y:S03]  /*1f20*/  BSSY.RECONVERGENT B0, `(.L_x_61) ;  /* 0x0000061000007945 */ /* 0x000fe60003800200 */
[----:B------:R-:W-:Y:S01]  /*1f30*/  IMAD.IADD R10, R8, 0x1, -R6 ;  /* 0x00000001080a7824 */ /* 0x000fe200078e0a06 */
[----:B------:R-:W-:-:S04]  /*1f40*/  IADD3 R8, PT, PT, R7, UR6, -R8 ;  /* 0x0000000607087c10 */ /* 0x000fc8000fffe808 */
[----:B------:R-:W-:Y:S02]  /*1f50*/  ISETP.GT.U32.AND P0, PT, R8, -0x10, PT ;  /* 0xfffffff00800780c */ /* 0x000fe40003f04070 */
[----:B------:R-:W-:-:S04]  /*1f60*/  LOP3.LUT R11, R10, 0xf, RZ, 0xc0, !PT ;  /* 0x0000000f0a0b7812 */ /* 0x000fc800078ec0ff */
[----:B------:R-:W-:-:S07]  /*1f70*/  ISETP.NE.AND P1, PT, R11, RZ, PT ;  /* 0x000000ff0b00720c */ /* 0x000fce0003f25270 */
[----:B------:R-:W-:Y:S06]  /*1f80*/  @P0 BRA `(.L_x_62) ;  /* 0x0000000400680947 */ /* 0x000fec0003800000 */
[----:B------:R-:W0:Y:S01]  /*1f90*/  LDC R13, c[0x0][0x398] ;  /* 0x0000e600ff0d7b82 */ /* 0x000e220000000800 */
[----:B------:R-:W-:-:S04]  /*1fa0*/  LOP3.LUT R12, R10, 0xfffffff0, RZ, 0xc0, !PT ;  /* 0xfffffff00a0c7812 */ /* 0x000fc800078ec0ff */
[----:B------:R-:W-:Y:S01]  /*1fb0*/  IADD3 R12, PT, PT, -R12, RZ, RZ ;  /* 0x000000ff0c0c7210 */ /* 0x000fe20007ffe1ff */
[----:B0-----:R-:W-:-:S07]  /*1fc0*/  IMAD R8, R6, R13, R9 ;  /* 0x0000000d06087224 */ /* 0x001fce00078e0209 */
.L_x_63:
[----:B------:R-:W0:Y:S02]  /*1fd0*/  LDC.64 R14, c[0x0][0x380] ;  /* 0x0000e000ff0e7b82 */ /* 0x000e240000000a00 */
[----:B0-----:R-:W-:-:S05]  /*1fe0*/  IMAD.WIDE R14, R8, 0x4, R14 ;  /* 0x00000004080e7825 */ /* 0x001fca00078e020e */
[----:B------:R-:W2:Y:S01]  /*1ff0*/  LDG.E.CONSTANT R28, desc[UR8][R14.64] ;  /* 0x000000080e1c7981 */ /* 0x000ea2000c1e9900 */
[----:B------:R-:W-:-:S05]  /*2000*/  IMAD.WIDE.U32 R18, R13, 0x4, R14 ;  /* 0x000000040d127825 */ /* 0x000fca00078e000e */
[----:B------:R-:W3:Y:S01]  /*2010*/  LDG.E.CONSTANT R24, desc[UR8][R18.64] ;  /* 0x0000000812187981 */ /* 0x000ee2000c1e9900 */
[----:B------:R-:W-:-:S05]  /*2020*/  IMAD.WIDE.U32 R20, R13, 0x4, R18 ;  /* 0x000000040d147825 */ /* 0x000fca00078e0012 */
[----:B------:R-:W4:Y:S01]  /*2030*/  LDG.E.CONSTANT R39, desc[UR8][R20.64] ;  /* 0x0000000814277981 */ /* 0x000f22000c1e9900 */
[----:B------:R-:W-:-:S05]  /*2040*/  IMAD.WIDE.U32 R22, R13, 0x4, R20 ;  /* 0x000000040d167825 */ /* 0x000fca00078e0014 */
[----:B------:R-:W5:Y:S01]  /*2050*/  LDG.E.CONSTANT R38, desc[UR8][R22.64] ;  /* 0x0000000816267981 */ /* 0x000f62000c1e9900 */
[----:B------:R-:W-:-:S05]  /*2060*/  IMAD.WIDE.U32 R44, R13, 0x4, R22 ;  /* 0x000000040d2c7825 */ /* 0x000fca00078e0016 */
[----:B------:R0:W5:Y:S02]  /*2070*/  LDG.E.CONSTANT R37, desc[UR8][R44.64] ;  /* 0x000000082c257981 */ /* 0x000164000c1e9900 */
[----:B0-----:R-:W-:-:S05]  /*2080*/  IMAD.WIDE.U32 R44, R13, 0x4, R44 ;  /* 0x000000040d2c7825 */ /* 0x001fca00078e002c */
[----:B------:R-:W5:Y:S01]  /*2090*/  LDG.E.CONSTANT R36, desc[UR8][R44.64] ;  /* 0x000000082c247981 */ /* 0x000f62000c1e9900 */
[----:B------:R-:W-:-:S05]  /*20a0*/  IMAD.WIDE.U32 R42, R13, 0x4, R44 ;  /* 0x000000040d2a7825 */ /* 0x000fca00078e002c */
[----:B------:R0:W5:Y:S02]  /*20b0*/  LDG.E.CONSTANT R35, desc[UR8][R42.64] ;  /* 0x000000082a237981 */ /* 0x000164000c1e9900 */
[----:B0-----:R-:W-:-:S05]  /*20c0*/  IMAD.WIDE.U32 R42, R13, 0x4, R42 ;  /* 0x000000040d2a7825 */ /* 0x001fca00078e002a */
[----:B------:R-:W5:Y:S01]  /*20d0*/  LDG.E.CONSTANT R34, desc[UR8][R42.64] ;  /* 0x000000082a227981 */ /* 0x000f62000c1e9900 */
[----:B------:R-:W-:-:S05]  /*20e0*/  IMAD.WIDE.U32 R14, R13, 0x4, R42 ;  /* 0x000000040d0e7825 */ /* 0x000fca00078e002a */
[----:B------:R-:W5:Y:S01]  /*20f0*/  LDG.E.CONSTANT R31, desc[UR8][R14.64] ;  /* 0x000000080e1f7981 */ /* 0x000f62000c1e9900 */
        /* <DEDUP_REMOVED lines=14> */
[----:B------:R-:W-:Y:S01]  /*21e0*/  VIADD R12, R12, 0x10 ;  /* 0x000000100c0c7836 */ /* 0x000fe20000000000 */
[----:B------:R-:W-:Y:S01]  /*21f0*/  LEA R8, R13, R8, 0x4 ;  /* 0x000000080d087211 */ /* 0x000fe200078e20ff */
[----:B------:R-:W-:-:S03]  /*2200*/  VIADD R6, R6, 0x10 ;  /* 0x0000001006067836 */ /* 0x000fc60000000000 */
[----:B------:R-:W-:Y:S01]  /*2210*/  ISETP.NE.AND P0, PT, R12, RZ, PT ;  /* 0x000000ff0c00720c */ /* 0x000fe20003f05270 */
[----:B--2---:R-:W0:Y:S08]  /*2220*/  F2F.F64.F32 R28, R28 ;  /* 0x0000001c001c7310 */ /* 0x004e300000201800 */
[----:B---3--:R-:W1:Y:S01]  /*2230*/  F2F.F64.F32 R24, R24 ;  /* 0x0000001800187310 */ /* 0x008e620000201800 */
[----:B0-----:R-:W-:-:S07]  /*2240*/  DMUL R28, R28, R4 ;  /* 0x000000041c1c7228 */ /* 0x001fce0000000000 */
[----:B----4-:R-:W0:Y:S01]  /*2250*/  F2F.F64.F32 R22, R39 ;  /* 0x0000002700167310 */ /* 0x010e220000201800 */
[----:B------:R-:W-:Y:S02]  /*2260*/  DFMA R28, R26, R16, R28 ;  /* 0x000000101a1c722b */ /* 0x000fe4000000001c */
[----:B-1----:R-:W-:-:S05]  /*2270*/  DMUL R24, R24, R4 ;  /* 0x0000000418187228 */ /* 0x002fca0000000000 */
[----:B-----5:R-:W1:Y:S01]  /*2280*/  F2F.F64.F32 R16, R38 ;  /* 0x0000002600107310 */ /* 0x020e620000201800 */
[----:B0-----:R-:W-:Y:S02]  /*2290*/  DMUL R22, R22, R4 ;  /* 0x0000000416167228 */ /* 0x001fe40000000000 */
[----:B------:R-:W-:-:S05]  /*22a0*/  DFMA R24, R26, R28, R24 ;  /* 0x0000001c1a18722b */ /* 0x000fca0000000018 */
[----:B------:R-:W0:Y:S03]  /*22b0*/  F2F.F64.F32 R28, R37 ;  /* 0x00000025001c7310 */ /* 0x000e260000201800 */
[----:B------:R-:W-:Y:S02]  /*22c0*/  DFMA R22, R26, R24, R22 ;  /* 0x000000181a16722b */ /* 0x000fe40000000016 */
[----:B-1----:R-:W-:-:S03]  /*22d0*/  DMUL R16, R16, R4 ;  /* 0x0000000410107228 */ /* 0x002fc60000000000 */
[----:B------:R-:W1:Y:S01]  /*22e0*/  F2F.F64.F32 R24, R36 ;  /* 0x0000002400187310 */ /* 0x000e620000201800 */
[----:B0-----:R-:W-:-:S04]  /*22f0*/  DMUL R28, R28, R4 ;  /* 0x000000041c1c7228 */ /* 0x001fc80000000000 */
[----:B------:R-:W-:-:S03]  /*2300*/  DFMA R16, R26, R22, R16 ;  /* 0x000000161a10722b */ /* 0x000fc60000000010 */
[----:B------:R-:W0:Y:S01]  /*2310*/  F2F.F64.F32 R22, R35 ;  /* 0x0000002300167310 */ /* 0x000e220000201800 */
[----:B-1----:R-:W-:-:S04]  /*2320*/  DMUL R24, R24, R4 ;  /* 0x0000000418187228 */ /* 0x002fc80000000000 */
[----:B------:R-:W-:-:S03]  /*2330*/  DFMA R16, R26, R16, R28 ;  /* 0x000000101a10722b */ /* 0x000fc6000000001c */
[----:B------:R-:W1:Y:S05]  /*2340*/  F2F.F64.F32 R28, R34 ;  /* 0x00000022001c7310 */ /* 0x000e6a0000201800 */
[----:B------:R-:W-:Y:S02]  /*2350*/  DFMA R16, R26, R16, R24 ;  /* 0x000000101a10722b */ /* 0x000fe40000000018 */
[-C--:B0-----:R-:W-:Y:S01]  /*2360*/  DMUL R22, R22, R4.reuse ;  /* 0x0000000416167228 */ /* 0x081fe20000000000 */
[----:B------:R-:W0:Y:S01]  /*2370*/  F2F.F64.F32 R24, R31 ;  /* 0x0000001f00187310 */ /* 0x000e220000201800 */
[----:B-1----:R-:W-:-:S06]  /*2380*/  DMUL R28, R28, R4 ;  /* 0x000000041c1c7228 */ /* 0x002fcc0000000000 */
[----:B------:R-:W-:Y:S02]  /*2390*/  DFMA R16, R26, R16, R22 ;  /* 0x000000101a10722b */ /* 0x000fe40000000016 */
[----:B------:R-:W1:Y:S01]  /*23a0*/  F2F.F64.F32 R22, R30 ;  /* 0x0000001e00167310 */ /* 0x000e620000201800 */
[----:B0-----:R-:W-:-:S05]  /*23b0*/  DMUL R24, R24, R4 ;  /* 0x0000000418187228 */ /* 0x001fca0000000000 */
[C---:B------:R-:W-:Y:S02]  /*23c0*/  DFMA R16, R26.reuse, R16, R28 ;  /* 0x000000101a10722b */ /* 0x040fe4000000001c */
[----:B------:R-:W0:Y:S06]  /*23d0*/  F2F.F64.F32 R28, R21 ;  /* 0x00000015001c7310 */ /* 0x000e2c0000201800 */
[----:B------:R-:W-:Y:S02]  /*23e0*/  DFMA R16, R26, R16, R24 ;  /* 0x000000101a10722b */ /* 0x000fe40000000018 */
[-C--:B-1----:R-:W-:Y:S01]  /*23f0*/  DMUL R24, R22, R4.reuse ;  /* 0x0000000416187228 */ /* 0x082fe20000000000 */
[----:B------:R-:W1:Y:S01]  /*2400*/  F2F.F64.F32 R22, R20 ;  /* 0x0000001400167310 */ /* 0x000e620000201800 */
[----:B0-----:R-:W-:-:S06]  /*2410*/  DMUL R28, R28, R4 ;  /* 0x000000041c1c7228 */ /* 0x001fcc0000000000 */
[C---:B------:R-:W-:Y:S01]  /*2420*/  DFMA R24, R26.reuse, R16, R24 ;  /* 0x000000101a18722b */ /* 0x040fe20000000018 */
[----:B------:R-:W0:Y:S07]  /*2430*/  F2F.F64.F32 R16, R19 ;  /* 0x0000001300107310 */ /* 0x000e2e0000201800 */
[----:B------:R-:W-:Y:S02]  /*2440*/  DFMA R24, R26, R24, R28 ;  /* 0x000000181a18722b */ /* 0x000fe4000000001c */
[-C--:B-1----:R-:W-:Y:S01]  /*2450*/  DMUL R28, R22, R4.reuse ;  /* 0x00000004161c7228 */ /* 0x082fe20000000000 */
[----:B------:R-:W1:Y:S01]  /*2460*/  F2F.F64.F32 R22, R18 ;  /* 0x0000001200167310 */ /* 0x000e620000201800 */
[----:B0-----:R-:W-:-:S06]  /*2470*/  DMUL R16, R16, R4 ;  /* 0x0000000410107228 */ /* 0x001fcc0000000000 */
[C---:B------:R-:W-:Y:S01]  /*2480*/  DFMA R24, R26.reuse, R24, R28 ;  /* 0x000000181a18722b */ /* 0x040fe2000000001c */
[----:B------:R-:W0:Y:S07]  /*2490*/  F2F.F64.F32 R20, R14 ;  /* 0x0000000e00147310 */ /* 0x000e2e0000201800 */
[----:B------:R-:W-:Y:S01]  /*24a0*/  DFMA R16, R26, R24, R16 ;  /* 0x000000181a10722b */ /* 0x000fe20000000010 */
[----:B------:R-:W2:Y:S01]  /*24b0*/  F2F.F64.F32 R28, R15 ;  /* 0x0000000f001c7310 */ /* 0x000ea20000201800 */
[----:B-1----:R-:W-:-:S02]  /*24c0*/  DMUL R22, R22, R4 ;  /* 0x0000000416167228 */ /* 0x002fc40000000000 */
[----:B0-----:R-:W-:-:S06]  /*24d0*/  DMUL R20, R20, R4 ;  /* 0x0000000414147228 */ /* 0x001fcc0000000000 */
[----:B------:R-:W-:Y:S02]  /*24e0*/  DFMA R16, R26, R16, R22 ;  /* 0x000000101a10722b */ /* 0x000fe40000000016 */
[----:B--2---:R-:W-:-:S08]  /*24f0*/  DMUL R28, R28, R4 ;  /* 0x000000041c1c7228 */ /* 0x004fd00000000000 */
[----:B------:R-:W-:-:S08]  /*2500*/  DFMA R16, R26, R16, R28 ;  /* 0x000000101a10722b */ /* 0x000fd0000000001c */
[----:B------:R-:W-:Y:S01]  /*2510*/  DFMA R16, R26, R16, R20 ;  /* 0x000000101a10722b */ /* 0x000fe20000000014 */
[----:B------:R-:W-:Y:S10]  /*2520*/  @P0 BRA `(.L_x_63) ;  /* 0xfffffff800a80947 */ /* 0x000ff4000383ffff */
.L_x_62:
[----:B------:R-:W-:Y:S05]  /*2530*/  BSYNC.RECONVERGENT B0 ;  /* 0x0000000000007941 */ /* 0x000fea0003800200 */
.L_x_61:
[----:B------:R-:W-:Y:S04]  /*2540*/  BSSY.RECONVERGENT B0, `(.L_x_60) ;  /* 0x0000061000007945 */ /* 0x000fe80003800200 */
[----:B------:R-:W-:Y:S05]  /*2550*/  @!P1 BRA `(.L_x_64) ;  /* 0x00000004007c9947 */ /* 0x000fea0003800000 */
[----:B------:R-:W-:Y:S01]  /*2560*/  ISETP.GE.U32.AND P0, PT, R11, 0x8, PT ;  /* 0x000000080b00780c */ /* 0x000fe20003f06070 */
[----:B------:R-:W-:Y:S01]  /*2570*/  BSSY.RECONVERGENT B1, `(.L_x_65) ;  /* 0x0000030000017945 */ /* 0x000fe20003800200 */
[----:B------:R-:W-:-:S04]  /*2580*/  LOP3.LUT R19, R10, 0x7, RZ, 0xc0, !PT ;  /* 0x000000070a137812 */ /* 0x000fc800078ec0ff */
[----:B------:R-:W-:-:S07]  /*2590*/  ISETP.NE.AND P1, PT, R19, RZ, PT ;  /* 0x000000ff1300720c */ /* 0x000fce0003f25270 */
[----:B------:R-:W-:Y:S06]  /*25a0*/  @!P0 BRA `(.L_x_66) ;  /* 0x0000000000b08947 */ /* 0x000fec0003800000 */
[----:B------:R-:W0:Y:S08]  /*25b0*/  LDC R37, c[0x0][0x398] ;  /* 0x0000e600ff257b82 */ /* 0x000e300000000800 */
[----:B------:R-:W1:Y:S01]  /*25c0*/  LDC.64 R12, c[0x0][0x380] ;  /* 0x0000e000ff0c7b82 */ /* 0x000e620000000a00 */
[----:B0-----:R-:W-:-:S04]  /*25d0*/  IMAD R11, R6, R37, R9 ;  /* 0x00000025060b7224 */ /* 0x001fc800078e0209 */
[----:B-1----:R-:W-:-:S05]  /*25e0*/  IMAD.WIDE R12, R11, 0x4, R12 ;  /* 0x000000040b0c7825 */ /* 0x002fca00078e020c */
[----:B------:R-:W2:Y:S01]  /*25f0*/  LDG.E.CONSTANT R38, desc[UR8][R12.64] ;  /* 0x000000080c267981 */ /* 0x000ea2000c1e9900 */
[----:B------:R-:W-:-:S05]  /*2600*/  IMAD.WIDE.U32 R20, R37, 0x4, R12 ;  /* 0x0000000425147825 */ /* 0x000fca00078e000c */
[----:B------:R-:W3:Y:S01]  /*2610*/  LDG.E.CONSTANT R39, desc[UR8][R20.64] ;  /* 0x0000000814277981 */ /* 0x000ee2000c1e9900 */
[----:B------:R-:W-:-:S05]  /*2620*/  IMAD.WIDE.U32 R22, R37, 0x4, R20 ;  /* 0x0000000425167825 */ /* 0x000fca00078e0014 */
[----:B------:R3:W4:Y:S01]  /*2630*/  LDG.E.CONSTANT R40, desc[UR8][R22.64] ;  /* 0x0000000816287981 */ /* 0x000722000c1e9900 */
[----:B------:R-:W-:-:S05]  /*2640*/  IMAD.WIDE.U32 R24, R37, 0x4, R22 ;  /* 0x0000000425187825 */ /* 0x000fca00078e0016 */
[----:B------:R-:W5:Y:S01]  /*2650*/  LDG.E.CONSTANT R18, desc[UR8][R24.64] ;  /* 0x0000000818127981 */ /* 0x000f62000c1e9900 */
        /* <DEDUP_REMOVED lines=8> */
[----:B------:R-:W-:Y:S01]  /*26e0*/  VIADD R6, R6, 0x8 ;  /* 0x0000000806067836 */ /* 0x000fe20000000000 */
[----:B--2---:R-:W0:Y:S08]  /*26f0*/  F2F.F64.F32 R12, R38 ;  /* 0x00000026000c7310 */ /* 0x004e300000201800 */
[----:B---3--:R-:W1:Y:S01]  /*2700*/  F2F.F64.F32 R22, R39 ;  /* 0x0000002700167310 */ /* 0x008e620000201800 */
[----:B0-----:R-:W-:-:S07]  /*2710*/  DMUL R20, R12, R4 ;  /* 0x000000040c147228 */ /* 0x001fce0000000000 */
[----:B----4-:R-:W0:Y:S01]  /*2720*/  F2F.F64.F32 R12, R40 ;  /* 0x00000028000c7310 */ /* 0x010e220000201800 */
[----:B-1----:R-:W-:Y:S02]  /*2730*/  DMUL R22, R22, R4 ;  /* 0x0000000416167228 */ /* 0x002fe40000000000 */
[----:B------:R-:W-:-:S05]  /*2740*/  DFMA R20, R26, R16, R20 ;  /* 0x000000101a14722b */ /* 0x000fca0000000014 */
[----:B-----5:R-:W1:Y:S01]  /*2750*/  F2F.F64.F32 R16, R18 ;  /* 0x0000001200107310 */ /* 0x020e620000201800 */
[----:B0-----:R-:W-:Y:S02]  /*2760*/  DMUL R12, R12, R4 ;  /* 0x000000040c0c7228 */ /* 0x001fe40000000000 */
[----:B------:R-:W-:-:S05]  /*2770*/  DFMA R20, R26, R20, R22 ;  /* 0x000000141a14722b */ /* 0x000fca0000000016 */
[----:B------:R-:W0:Y:S01]  /*2780*/  F2F.F64.F32 R22, R15 ;  /* 0x0000000f00167310 */ /* 0x000e220000201800 */
[----:B-1----:R-:W-:Y:S02]  /*2790*/  DMUL R16, R16, R4 ;  /* 0x0000000410107228 */ /* 0x002fe40000000000 */
[----:B------:R-:W-:-:S05]  /*27a0*/  DFMA R12, R26, R20, R12 ;  /* 0x000000141a0c722b */ /* 0x000fca000000000c */
[----:B------:R-:W1:Y:S01]  /*27b0*/  F2F.F64.F32 R20, R14 ;  /* 0x0000000e00147310 */ /* 0x000e620000201800 */
[----:B0-----:R-:W-:Y:S02]  /*27c0*/  DMUL R22, R22, R4 ;  /* 0x0000000416167228 */ /* 0x001fe40000000000 */
[----:B------:R-:W-:-:S05]  /*27d0*/  DFMA R12, R26, R12, R16 ;  /* 0x0000000c1a0c722b */ /* 0x000fca0000000010 */
[----:B------:R-:W0:Y:S03]  /*27e0*/  F2F.F64.F32 R16, R11 ;  /* 0x0000000b00107310 */ /* 0x000e260000201800 */
[----:B------:R-:W-:Y:S02]  /*27f0*/  DFMA R12, R26, R12, R22 ;  /* 0x0000000c1a0c722b */ /* 0x000fe40000000016 */
[----:B-1----:R-:W-:-:S03]  /*2800*/  DMUL R20, R20, R4 ;  /* 0x0000000414147228 */ /* 0x002fc60000000000 */
[----:B------:R-:W1:Y:S01]  /*2810*/  F2F.F64.F32 R22, R8 ;  /* 0x0000000800167310 */ /* 0x000e620000201800 */
[----:B0-----:R-:W-:-:S04]  /*2820*/  DMUL R16, R16, R4 ;  /* 0x0000000410107228 */ /* 0x001fc80000000000 */
[----:B------:R-:W-:Y:S02]  /*2830*/  DFMA R12, R26, R12, R20 ;  /* 0x0000000c1a0c722b */ /* 0x000fe40000000014 */
[----:B-1----:R-:W-:-:S06]  /*2840*/  DMUL R22, R22, R4 ;  /* 0x0000000416167228 */ /* 0x002fcc0000000000 */
[----:B------:R-:W-:-:S08]  /*2850*/  DFMA R16, R26, R12, R16 ;  /* 0x0000000c1a10722b */ /* 0x000fd00000000010 */
[----:B------:R-:W-:-:S11]  /*2860*/  DFMA R16, R26, R16, R22 ;  /* 0x000000101a10722b */ /* 0x000fd60000000016 */
.L_x_66:
[----:B------:R-:W-:Y:S05]  /*2870*/  BSYNC.RECONVERGENT B1 ;  /* 0x0000000000017941 */ /* 0x000fea0003800200 */
.L_x_65:
        /* <DEDUP_REMOVED lines=14> */
[----:B------:R-:W4:Y:S01]  /*2960*/  LDG.E.CONSTANT R30, desc[UR8][R22.64] ;  /* 0x00000008161e7981 */ /* 0x000f22000c1e9900 */
[----:B------:R-:W-:-:S06]  /*2970*/  IMAD.WIDE.U32 R28, R29, 0x4, R22 ;  /* 0x000000041d1c7825 */ /* 0x000fcc00078e0016 */
[----:B------:R-:W5:Y:S01]  /*2980*/  LDG.E.CONSTANT R28, desc[UR8][R28.64] ;  /* 0x000000081c1c7981 */ /* 0x000f62000c1e9900 */
[----:B------:R-:W-:Y:S01]  /*2990*/  VIADD R6, R6, 0x4 ;  /* 0x0000000406067836 */ /* 0x000fe20000000000 */
[----:B--2---:R-:W0:Y:S08]  /*29a0*/  F2F.F64.F32 R14, R8 ;  /* 0x00000008000e7310 */ /* 0x004e300000201800 */
[----:B---3--:R-:W1:Y:S01]  /*29b0*/  F2F.F64.F32 R20, R11 ;  /* 0x0000000b00147310 */ /* 0x008e620000201800 */
[----:B0-----:R-:W-:-:S07]  /*29c0*/  DMUL R14, R14, R4 ;  /* 0x000000040e0e7228 */ /* 0x001fce0000000000 */
[----:B----4-:R-:W0:Y:S01]  /*29d0*/  F2F.F64.F32 R24, R30 ;  /* 0x0000001e00187310 */ /* 0x010e220000201800 */
[----:B------:R-:W-:-:S07]  /*29e0*/  DFMA R14, R26, R16, R14 ;  /* 0x000000101a0e722b */ /* 0x000fce000000000e */
[----:B-----5:R-:W2:Y:S01]  /*29f0*/  F2F.F64.F32 R12, R28 ;  /* 0x0000001c000c7310 */ /* 0x020ea20000201800 */
[-C--:B-1----:R-:W-:Y:S02]  /*2a00*/  DMUL R20, R20, R4.reuse ;  /* 0x0000000414147228 */ /* 0x082fe40000000000 */
[----:B0-----:R-:W-:-:S06]  /*2a10*/  DMUL R24, R24, R4 ;  /* 0x0000000418187228 */ /* 0x001fcc0000000000 */
[----:B------:R-:W-:Y:S02]  /*2a20*/  DFMA R14, R26, R14, R20 ;  /* 0x0000000e1a0e722b */ /* 0x000fe40000000014 */
[----:B--2---:R-:W-:-:S06]  /*2a30*/  DMUL R12, R12, R4 ;  /* 0x000000040c0c7228 */ /* 0x004fcc0000000000 */
[----:B------:R-:W-:-:S08]  /*2a40*/  DFMA R14, R26, R14, R24 ;  /* 0x0000000e1a0e722b */ /* 0x000fd00000000018 */
[----:B------:R-:W-:-:S11]  /*2a50*/  DFMA R16, R26, R14, R12 ;  /* 0x0000000e1a10722b */ /* 0x000fd6000000000c */
.L_x_68:
[----:B------:R-:W-:Y:S05]  /*2a60*/  BSYNC.RECONVERGENT B1 ;  /* 0x0000000000017941 */ /* 0x000fea0003800200 */
.L_x_67:
[----:B------:R-:W-:Y:S05]  /*2a70*/  @!P1 BRA `(.L_x_64) ;  /* 0x0000000000349947 */ /* 0x000fea0003800000 */
[----:B------:R-:W0:Y:S01]  /*2a80*/  LDC R18, c[0x0][0x398] ;  /* 0x0000e600ff127b82 */ /* 0x000e220000000800 */
[----:B------:R-:W-:-:S07]  /*2a90*/  IADD3 R8, PT, PT, -R10, RZ, RZ ;  /* 0x000000ff0a087210 */ /* 0x000fce0007ffe1ff */
[----:B------:R-:W1:Y:S01]  /*2aa0*/  LDC.64 R14, c[0x0][0x380] ;  /* 0x0000e000ff0e7b82 */ /* 0x000e620000000a00 */
[----:B0-----:R-:W-:-:S07]  /*2ab0*/  IMAD R19, R6, R18, R9 ;  /* 0x0000001206137224 */ /* 0x001fce00078e0209 */
.L_x_69:
[----:B-1----:R-:W-:-:S06]  /*2ac0*/  IMAD.WIDE R10, R19, 0x4, R14 ;  /* 0x00000004130a7825 */ /* 0x002fcc00078e020e */
[----:B------:R-:W2:Y:S01]  /*2ad0*/  LDG.E.CONSTANT R10, desc[UR8][R10.64] ;  /* 0x000000080a0a7981 */ /* 0x000ea2000c1e9900 */
[----:B------:R-:W-:Y:S02]  /*2ae0*/  VIADD R8, R8, 0x1 ;  /* 0x0000000108087836 */ /* 0x000fe40000000000 */
[----:B------:R-:W-:-:S03]  /*2af0*/  IMAD.IADD R19, R19, 0x1, R18 ;  /* 0x0000000113137824 */ /* 0x000fc600078e0212 */
[----:B------:R-:W-:Y:S01]  /*2b00*/  ISETP.NE.AND P0, PT, R8, RZ, PT ;  /* 0x000000ff0800720c */ /* 0x000fe20003f05270 */
[----:B--2---:R-:W0:Y:S02]  /*2b10*/  F2F.F64.F32 R12, R10 ;  /* 0x0000000a000c7310 */ /* 0x004e240000201800 */
[----:B0-----:R-:W-:-:S08]  /*2b20*/  DMUL R12, R12, R4 ;  /* 0x000000040c0c7228 */ /* 0x001fd00000000000 */
[----:B------:R-:W-:Y:S02]  /*2b30*/  DFMA R16, R26, R16, R12 ;  /* 0x000000101a10722b */ /* 0x000fe4000000000c */
[----:B------:R-:W-:Y:S09]  /*2b40*/  @P0 BRA `(.L_x_69) ;  /* 0xfffffffc00dc0947 */ /* 0x000ff2000383ffff */
.L_x_64:
[----:B------:R-:W-:Y:S05]  /*2b50*/  BSYNC.RECONVERGENT B0 ;  /* 0x0000000000007941 */ /* 0x000fea0003800200 */
.L_x_60:
[----:B------:R-:W-:Y:S01]  /*2b60*/  DSETP.NE.AND P0, PT, |R32|, +INF , PT ;  /* 0x7ff000002000742a */ /* 0x000fe20003f05200 */
[----:B------:R-:W-:Y:S01]  /*2b70*/  BSSY.RECONVERGENT B1, `(.L_x_70) ;  /* 0x000001f000017945 */ /* 0x000fe20003800200 */
[----:B------:R-:W-:-:S04]  /*2b80*/  MOV R13, 0x7fffffff ;  /* 0x7fffffff000d7802 */ /* 0x000fc80000000f00 */
[----:B------:R-:W-:-:S06]  /*2b90*/  DSETP.EQU.OR P0, PT, |R16|, +INF , !P0 ;  /* 0x7ff000001000742a */ /* 0x000fcc000470a600 */
[----:B------:R-:W-:-:S14]  /*2ba0*/  DSETP.EQ.OR P0, PT, R32, RZ, P0 ;  /* 0x000000ff2000722a */ /* 0x000fdc0000702400 */
[----:B------:R-:W-:Y:S05]  /*2bb0*/  @P0 BRA `(.L_x_71) ;  /* 0x0000000000680947 */ /* 0x000fea0003800000 */
[----:B------:R-:W0:Y:S01]  /*2bc0*/  MUFU.RCP64H R11, R33 ;  /* 0x00000021000b7308 */ /* 0x000e220000001800 */
[----:B------:R-:W-:Y:S01]  /*2bd0*/  IMAD.MOV.U32 R10, RZ, RZ, 0x1 ;  /* 0x00000001ff0a7424 */ /* 0x000fe200078e00ff */
[----:B------:R-:W-:Y:S01]  /*2be0*/  FSETP.GEU.AND P1, PT, |R17|, 6.5827683646048100446e-37, PT ;  /* 0x036000001100780b */ /* 0x000fe20003f2e200 */
[----:B------:R-:W-:Y:S04]  /*2bf0*/  BSSY.RECONVERGENT B2, `(.L_x_72) ;  /* 0x0000012000027945 */ /* 0x000fe80003800200 */
        /* <DEDUP_REMOVED lines=12> */
[----:B------:R-:W-:Y:S01]  /*2cc0*/  MOV R11, R17 ;  /* 0x00000011000b7202 */ /* 0x000fe20000000f00 */
[----:B------:R-:W-:Y:S01]  /*2cd0*/  IMAD.MOV.U32 R30, RZ, RZ, R32 ;  /* 0x000000ffff1e7224 */ /* 0x000fe200078e0020 */
[----:B------:R-:W-:Y:S01]  /*2ce0*/  MOV R6, 0x2d10 ;  /* 0x00002d1000067802 */ /* 0x000fe20000000f00 */
[----:B------:R-:W-:-:S07]  /*2cf0*/  IMAD.MOV.U32 R31, RZ, RZ, R33 ;  /* 0x000000ffff1f7224 */ /* 0x000fce00078e0021 */
[----:B------:R-:W-:Y:S05]  /*2d00*/  CALL.REL.NOINC `($__internal_2_$__cuda_sm20_div_rn_f64_full) ;  /* 0x0000001000047944 */ /* 0x000fea0003c00000 */
.L_x_73:
[----:B------:R-:W-:Y:S05]  /*2d10*/  BSYNC.RECONVERGENT B2 ;  /* 0x0000000000027941 */ /* 0x000fea0003800200 */
.L_x_72:
[----:B------:R-:W-:Y:S01]  /*2d20*/  MOV R12, 0x0 ;  /* 0x00000000000c7802 */ /* 0x000fe20000000f00 */
[----:B------:R-:W-:-:S06]  /*2d30*/  IMAD.MOV.U32 R13, RZ, RZ, 0x40590000 ;  /* 0x40590000ff0d7424 */ /* 0x000fcc00078e00ff */
[----:B------:R-:W-:-:S06]  /*2d40*/  DFMA R10, R10, R12, -100 ;  /* 0xc05900000a0a742b */ /* 0x000fcc000000000c */
[----:B------:R0:W1:Y:S05]  /*2d50*/  F2F.F32.F64 R13, R10 ;  /* 0x0000000a000d7310 */ /* 0x00006a0000301000 */
.L_x_71:
[----:B------:R-:W-:Y:S05]  /*2d60*/  BSYNC.RECONVERGENT B1 ;  /* 0x0000000000017941 */ /* 0x000fea0003800200 */
.L_x_70:
[----:B------:R-:W2:Y:S01]  /*2d70*/  LDCU.64 UR4, c[0x0][0x398] ;  /* 0x00007300ff0477ac */ /* 0x000ea20008000a00 */
[----:B0-----:R-:W0:Y:S01]  /*2d80*/  LDC.64 R10, c[0x0][0x3b0] ;  /* 0x0000ec00ff0a7b82 */ /* 0x001e220000000a00 */
[C---:B------:R-:W-:Y:S01]  /*2d90*/  VIADD R6, R0.reuse, 0xffffffff ;  /* 0xffffffff00067836 */ /* 0x040fe20000000000 */
[----:B--2---:R-:W-:Y:S02]  /*2da0*/  MOV R29, UR4 ;  /* 0x00000004001d7c02 */ /* 0x004fe40008000f00 */
[----:B------:R-:W-:-:S03]  /*2db0*/  ISETP.GE.AND P0, PT, R0, UR5, PT ;  /* 0x0000000500007c0c */ /* 0x000fc6000bf06270 */
[----:B------:R-:W-:-:S04]  /*2dc0*/  IMAD R15, R6, R29, R9 ;  /* 0x0000001d060f7224 */ /* 0x000fc800078e0209 */
[----:B0-----:R-:W-:-:S05]  /*2dd0*/  IMAD.WIDE R10, R15, 0x4, R10 ;  /* 0x000000040f0a7825 */ /* 0x001fca00078e020a */
[----:B-1----:R0:W-:Y:S01]  /*2de0*/  STG.E desc[UR8][R10.64], R13 ;  /* 0x0000000d0a007986 */ /* 0x0021e2000c101908 */
[----:B------:R-:W-:Y:S05]  /*2df0*/  @P0 EXIT ;  /* 0x000000000000094d */ /* 0x000fea0003800000 */
[----:B------:R-:W-:Y:S01]  /*2e00*/  IADD3 R6, PT, PT, -R0, UR5, RZ ;  /* 0x0000000500067c10 */ /* 0x000fe2000fffe1ff */
[----:B------:R-:W1:Y:S01]  /*2e10*/  LDCU UR6, c[0x0][0x398] ;  /* 0x00007300ff0677ac */ /* 0x000e620008000800 */
[----:B------:R-:W-:Y:S01]  /*2e20*/  BSSY.RECONVERGENT B1, `(.L_x_74) ;  /* 0x0000038000017945 */ /* 0x000fe20003800200 */
[----:B------:R-:W-:Y:S01]  /*2e30*/  DADD R24, -R2, 1 ;  /* 0x3ff0000002187429 */ /* 0x000fe20000000100 */
[----:B------:R-:W-:-:S13]  /*2e40*/  LOP3.LUT P0, R6, R6, 0x3, RZ, 0xc0, !PT ;  /* 0x0000000306067812 */ /* 0x000fda000780c0ff */
[----:B------:R-:W-:Y:S05]  /*2e50*/  @!P0 BRA `(.L_x_75) ;  /* 0x0000000000d08947 */ /* 0x000fea0003800000 */
[----:B------:R-:W2:Y:S01]  /*2e60*/  LDC.64 R18, c[0x0][0x380] ;  /* 0x0000e000ff127b82 */ /* 0x000ea20000000a00 */
[----:B------:R-:W-:Y:S02]  /*2e70*/  IMAD R14, R0, R29, R9 ;  /* 0x0000001d000e7224 */ /* 0x000fe400078e0209 */
[----:B------:R-:W-:-:S07]  /*2e80*/  IMAD.MOV R15, RZ, RZ, -R6 ;  /* 0x000000ffff0f7224 */ /* 0x000fce00078e0a06 */
.L_x_80:
[----:B0-23--:R-:W-:-:S06]  /*2e90*/  IMAD.WIDE R10, R14, 0x4, R18 ;  /* 0x000000040e0a7825 */ /* 0x00dfcc00078e0212 */
[----:B------:R-:W2:Y:S01]  /*2ea0*/  LDG.E.CONSTANT R10, desc[UR8][R10.64] ;  /* 0x000000080a0a7981 */ /* 0x000ea2000c1e9900 */
[----:B------:R-:W-:Y:S01]  /*2eb0*/  VIADD R15, R15, 0x1 ;  /* 0x000000010f0f7836 */ /* 0x000fe20000000000 */
[----:B------:R-:W-:Y:S04]  /*2ec0*/  BSSY.RECONVERGENT B2, `(.L_x_76) ;  /* 0x0000026000027945 */ /* 0x000fe80003800200 */
[----:B------:R-:W-:Y:S01]  /*2ed0*/  ISETP.NE.AND P1, PT, R15, RZ, PT ;  /* 0x000000ff0f00720c */ /* 0x000fe20003f25270 */
[----:B--2---:R-:W0:Y:S02]  /*2ee0*/  F2F.F64.F32 R12, R10 ;  /* 0x0000000a000c7310 */ /* 0x004e240000201800 */
[C---:B0-----:R-:W-:Y:S02]  /*2ef0*/  DMUL R20, R12.reuse, R2 ;  /* 0x000000020c147228 */ /* 0x041fe40000000000 */
[----:B------:R-:W-:-:S06]  /*2f00*/  DMUL R12, R12, R4 ;  /* 0x000000040c0c7228 */ /* 0x000fcc0000000000 */
[----:B------:R-:W-:Y:S02]  /*2f10*/  DFMA R32, R24, R32, R20 ;  /* 0x000000201820722b */ /* 0x000fe40000000014 */
[----:B------:R-:W-:Y:S01]  /*2f20*/  DFMA R16, R26, R16, R12 ;  /* 0x000000101a10722b */ /* 0x000fe2000000000c */
[----:B------:R-:W-:-:S05]  /*2f30*/  MOV R13, 0x7fffffff ;  /* 0x7fffffff000d7802 */ /* 0x000fca0000000f00 */
[----:B------:R-:W-:-:S06]  /*2f40*/  DSETP.NE.AND P0, PT, |R32|, +INF , PT ;  /* 0x7ff000002000742a */ /* 0x000fcc0003f05200 */
        /* <DEDUP_REMOVED lines=23> */
[----:B-1----:R-:W-:Y:S05]  /*30c0*/  CALL.REL.NOINC `($__internal_2_$__cuda_sm20_div_rn_f64_full) ;  /* 0x0000000c00147944 */ /* 0x002fea0003c00000 */
.L_x_79:
[----:B-1----:R-:W-:Y:S05]  /*30d0*/  BSYNC.RECONVERGENT B3 ;  /* 0x0000000000037941 */ /* 0x002fea0003800200 */
.L_x_78:
[----:B------:R-:W-:Y:S01]  /*30e0*/  MOV R12, 0x0 ;  /* 0x00000000000c7802 */ /* 0x000fe20000000f00 */
[----:B------:R-:W-:-:S06]  /*30f0*/  IMAD.MOV.U32 R13, RZ, RZ, 0x40590000 ;  /* 0x40590000ff0d7424 */ /* 0x000fcc00078e00ff */
[----:B------:R-:W-:-:S06]  /*3100*/  DFMA R10, R10, R12, -100 ;  /* 0xc05900000a0a742b */ /* 0x000fcc000000000c */
[----:B------:R0:W2:Y:S05]  /*3110*/  F2F.F32.F64 R13, R10 ;  /* 0x0000000a000d7310 */ /* 0x0000aa0000301000 */
.L_x_77:
[----:B-1----:R-:W-:Y:S05]  /*3120*/  BSYNC.RECONVERGENT B2 ;  /* 0x0000000000027941 */ /* 0x002fea0003800200 */
.L_x_76:
[----:B0-----:R-:W0:Y:S01]  /*3130*/  LDC.64 R10, c[0x0][0x3b0] ;  /* 0x0000ec00ff0a7b82 */ /* 0x001e220000000a00 */
[----:B------:R-:W-:Y:S01]  /*3140*/  IMAD.U32 R29, RZ, RZ, UR6 ;  /* 0x00000006ff1d7e24 */ /* 0x000fe2000f8e00ff */
[----:B------:R-:W-:Y:S01]  /*3150*/  IADD3 R0, PT, PT, R0, 0x1, RZ ;  /* 0x0000000100007810 */ /* 0x000fe20007ffe0ff */
[----:B0-----:R-:W-:-:S04]  /*3160*/  IMAD.WIDE R10, R14, 0x4, R10 ;  /* 0x000000040e0a7825 */ /* 0x001fc800078e020a */
[----:B------:R-:W-:Y:S01]  /*3170*/  IMAD.IADD R14, R14, 0x1, R29 ;  /* 0x000000010e0e7824 */ /* 0x000fe200078e021d */
[----:B--2---:R3:W-:Y:S01]  /*3180*/  STG.E desc[UR8][R10.64], R13 ;  /* 0x0000000d0a007986 */ /* 0x0047e2000c101908 */
[----:B------:R-:W-:Y:S05]  /*3190*/  @P1 BRA `(.L_x_80) ;  /* 0xfffffffc003c1947 */ /* 0x000fea000383ffff */
.L_x_75:
[----:B-1----:R-:W-:Y:S05]  /*31a0*/  BSYNC.RECONVERGENT B1 ;  /* 0x0000000000017941 */ /* 0x002fea0003800200 */
.L_x_74:
[----:B------:R-:W1:Y:S01]  /*31b0*/  LDC R6, c[0x0][0x39c] ;  /* 0x0000e700ff067b82 */ /* 0x000e620000000800 */
[----:B------:R-:W1:Y:S02]  /*31c0*/  LDCU UR4, c[0x0][0x3a4] ;  /* 0x00007480ff0477ac */ /* 0x000e640008000800 */
[----:B-1----:R-:W-:-:S04]  /*31d0*/  IADD3 R7, PT, PT, R7, UR4, -R6 ;  /* 0x0000000407077c10 */ /* 0x002fc8000fffe806 */
[----:B------:R-:W-:-:S13]  /*31e0*/  ISETP.GT.U32.AND P0, PT, R7, -0x4, PT ;  /* 0xfffffffc0700780c */ /* 0x000fda0003f04070 */
[----:B------:R-:W-:Y:S05]  /*31f0*/  @P0 EXIT ;  /* 0x000000000000094d */ /* 0x000fea0003800000 */
[----:B------:R-:W1:Y:S01]  /*3200*/  LDC R7, c[0x0][0x398] ;  /* 0x0000e600ff077b82 */ /* 0x000e620000000800 */
[----:B------:R-:W-:-:S07]  /*3210*/  IMAD R9, R0, R29, R9 ;  /* 0x0000001d00097224 */ /* 0x000fce00078e0209 */
[----:B------:R-:W2:Y:S08]  /*3220*/  LDC.64 R22, c[0x0][0x380] ;  /* 0x0000e000ff167b82 */ /* 0x000eb00000000a00 */
[----:B------:R-:W4:Y:S02]  /*3230*/  LDC.64 R20, c[0x0][0x3b0] ;  /* 0x0000ec00ff147b82 */ /* 0x000f240000000a00 */
.L_x_97:
[----:B--2---:R-:W-:-:S05]  /*3240*/  IMAD.WIDE R14, R9, 0x4, R22 ;  /* 0x00000004090e7825 */ /* 0x004fca00078e0216 */
[----:B0-----:R-:W0:Y:S01]  /*3250*/  LDG.E.CONSTANT R6, desc[UR8][R14.64] ;  /* 0x000000080e067981 */ /* 0x001e22000c1e9900 */
[----:B------:R-:W-:Y:S01]  /*3260*/  BSSY.RECONVERGENT B1, `(.L_x_81) ;  /* 0x0000025000017945 */ /* 0x000fe20003800200 */
[----:B------:R-:W-:Y:S01]  /*3270*/  IMAD.MOV.U32 R29, RZ, RZ, 0x7fffffff ;  /* 0x7fffffffff1d7424 */ /* 0x000fe200078e00ff */
[----:B01-3--:R-:W0:Y:S02]  /*3280*/  F2F.F64.F32 R10, R6 ;  /* 0x00000006000a7310 */ /* 0x00be240000201800 */
[C---:B0-----:R-:W-:Y:S02]  /*3290*/  DMUL R12, R10.reuse, R2 ;  /* 0x000000020a0c7228 */ /* 0x041fe40000000000 */
[----:B------:R-:W-:-:S06]  /*32a0*/  DMUL R10, R10, R4 ;  /* 0x000000040a0a7228 */ /* 0x000fcc0000000000 */
[----:B------:R-:W-:Y:S02]  /*32b0*/  DFMA R32, R24, R32, R12 ;  /* 0x000000201820722b */ /* 0x000fe4000000000c */
[----:B------:R-:W-:-:S06]  /*32c0*/  DFMA R16, R26, R16, R10 ;  /* 0x000000101a10722b */ /* 0x000fcc000000000a */
[----:B------:R-:W-:-:S06]  /*32d0*/  DSETP.NE.AND P0, PT, |R32|, +INF , PT ;  /* 0x7ff000002000742a */ /* 0x000fcc0003f05200 */
[----:B------:R-:W-:-:S06]  /*32e0*/  DSETP.EQU.OR P0, PT, |R16|, +INF , !P0 ;  /* 0x7ff000001000742a */ /* 0x000fcc000470a600 */
[----:B------:R-:W-:-:S14]  /*32f0*/  DSETP.EQ.OR P0, PT, R32, RZ, P0 ;  /* 0x000000ff2000722a */ /* 0x000fdc0000702400 */
[----:B------:R-:W-:Y:S05]  /*3300*/  @P0 BRA `(.L_x_82) ;  /* 0x0000000000680947 */ /* 0x000fea0003800000 */
[----:B------:R-:W0:Y:S01]  /*3310*/  MUFU.RCP64H R11, R33 ;  /* 0x00000021000b7308 */ /* 0x000e220000001800 */
[----:B------:R-:W-:Y:S01]  /*3320*/  MOV R10, 0x1 ;  /* 0x00000001000a7802 */ /* 0x000fe20000000f00 */
[----:B------:R-:W-:Y:S01]  /*3330*/  BSSY.RECONVERGENT B2, `(.L_x_83) ;  /* 0x0000013000027945 */ /* 0x000fe20003800200 */
[----:B------:R-:W-:-:S04]  /*3340*/  FSETP.GEU.AND P1, PT, |R17|, 6.5827683646048100446e-37, PT ;  /* 0x036000001100780b */ /* 0x000fc80003f2e200 */
        /* <DEDUP_REMOVED lines=16> */
[----:B-1--4-:R-:W-:Y:S05]  /*3450*/  CALL.REL.NOINC `($__internal_2_$__cuda_sm20_div_rn_f64_full) ;  /* 0x0000000800307944 */ /* 0x012fea0003c00000 */
.L_x_84:
[----:B------:R-:W-:Y:S05]  /*3460*/  BSYNC.RECONVERGENT B2 ;  /* 0x0000000000027941 */ /* 0x000fea0003800200 */
.L_x_83:
[----:B------:R-:W-:Y:S01]  /*3470*/  IMAD.MOV.U32 R12, RZ, RZ, 0x0 ;  /* 0x00000000ff0c7424 */ /* 0x000fe200078e00ff */
[----:B------:R-:W-:-:S06]  /*3480*/  MOV R13, 0x40590000 ;  /* 0x40590000000d7802 */ /* 0x000fcc0000000f00 */
[----:B------:R-:W-:-:S06]  /*3490*/  DFMA R10, R10, R12, -100 ;  /* 0xc05900000a0a742b */ /* 0x000fcc000000000c */
[----:B------:R0:W2:Y:S05]  /*34a0*/  F2F.F32.F64 R29, R10 ;  /* 0x0000000a001d7310 */ /* 0x0000aa0000301000 */
.L_x_82:
[----:B------:R-:W-:Y:S05]  /*34b0*/  BSYNC.RECONVERGENT B1 ;  /* 0x0000000000017941 */ /* 0x000fea0003800200 */
.L_x_81:
[----:B-1----:R-:W-:-:S05]  /*34c0*/  IMAD.WIDE.U32 R14, R7, 0x4, R14 ;  /* 0x00000004070e7825 */ /* 0x002fca00078e000e */
[----:B------:R-:W0:Y:S01]  /*34d0*/  LDG.E.CONSTANT R6, desc[UR8][R14.64] ;  /* 0x000000080e067981 */ /* 0x000e22000c1e9900 */
[----:B----4-:R-:W-:Y:S01]  /*34e0*/  IMAD.WIDE R18, R9, 0x4, R20 ;  /* 0x0000000409127825 */ /* 0x010fe200078e0214 */
[----:B------:R-:W-:Y:S03]  /*34f0*/  BSSY.RECONVERGENT B1, `(.L_x_85) ;  /* 0x0000026000017945 */ /* 0x000fe60003800200 */
[----:B------:R-:W-:Y:S01]  /*3500*/  IMAD.MOV.U32 R31, RZ, RZ, 0x7fffffff ;  /* 0x7fffffffff1f7424 */ /* 0x000fe200078e00ff */
[----:B--2---:R1:W-:Y:S01]  /*3510*/  STG.E desc[UR8][R18.64], R29 ;  /* 0x0000001d12007986 */ /* 0x0043e2000c101908 */
[----:B0-----:R-:W0:Y:S02]  /*3520*/  F2F.F64.F32 R10, R6 ;  /* 0x00000006000a7310 */ /* 0x001e240000201800 */
[C---:B0-----:R-:W-:Y:S02]  /*3530*/  DMUL R12, R10.reuse, R2 ;  /* 0x000000020a0c7228 */ /* 0x041fe40000000000 */
[----:B------:R-:W-:-:S06]  /*3540*/  DMUL R10, R10, R4 ;  /* 0x000000040a0a7228 */ /* 0x000fcc0000000000 */
[----:B------:R-:W-:Y:S02]  /*3550*/  DFMA R32, R24, R32, R12 ;  /* 0x000000201820722b */ /* 0x000fe4000000000c */
[----:B------:R-:W-:-:S06]  /*3560*/  DFMA R16, R26, R16, R10 ;  /* 0x000000101a10722b */ /* 0x000fcc000000000a */
[----:B------:R-:W-:-:S06]  /*3570*/  DSETP.NE.AND P0, PT, |R32|, +INF , PT ;  /* 0x7ff000002000742a */ /* 0x000fcc0003f05200 */
[----:B------:R-:W-:-:S06]  /*3580*/  DSETP.EQU.OR P0, PT, |R16|, +INF , !P0 ;  /* 0x7ff000001000742a */ /* 0x000fcc000470a600 */
[----:B------:R-:W-:-:S14]  /*3590*/  DSETP.EQ.OR P0, PT, R32, RZ, P0 ;  /* 0x000000ff2000722a */ /* 0x000fdc0000702400 */
[----:B-1----:R-:W-:Y:S05]  /*35a0*/  @P0 BRA `(.L_x_86) ;  /* 0x0000000000680947 */ /* 0x002fea0003800000 */
        /* <DEDUP_REMOVED lines=17> */
[----:B------:R-:W-:Y:S01]  /*36c0*/  MOV R31, R33 ;  /* 0x00000021001f7202 */ /* 0x000fe20000000f00 */
[----:B------:R-:W-:Y:S01]  /*36d0*/  IMAD.MOV.U32 R30, RZ, RZ, R32 ;  /* 0x000000ffff1e7224 */ /* 0x000fe200078e0020 */
[----:B------:R-:W-:-:S07]  /*36e0*/  MOV R6, 0x3700 ;  /* 0x0000370000067802 */ /* 0x000fce0000000f00 */
[----:B------:R-:W-:Y:S05]  /*36f0*/  CALL.REL.NOINC `($__internal_2_$__cuda_sm20_div_rn_f64_full) ;  /* 0x0000000400887944 */ /* 0x000fea0003c00000 */
.L_x_88:
[----:B------:R-:W-:Y:S05]  /*3700*/  BSYNC.RECONVERGENT B2 ;  /* 0x0000000000027941 */ /* 0x000fea0003800200 */
.L_x_87:
[----:B------:R-:W-:Y:S02]  /*3710*/  IMAD.MOV.U32 R12, RZ, RZ, 0x0 ;  /* 0x00000000ff0c7424 */ /* 0x000fe400078e00ff */
[----:B------:R-:W-:-:S06]  /*3720*/  IMAD.MOV.U32 R13, RZ, RZ, 0x40590000 ;  /* 0x40590000ff0d7424 */ /* 0x000fcc00078e00ff */
[----:B------:R-:W-:-:S06]  /*3730*/  DFMA R10, R10, R12, -100 ;  /* 0xc05900000a0a742b */ /* 0x000fcc000000000c */
[----:B------:R0:W1:Y:S05]  /*3740*/  F2F.F32.F64 R31, R10 ;  /* 0x0000000a001f7310 */ /* 0x00006a0000301000 */
.L_x_86:
[----:B------:R-:W-:Y:S05]  /*3750*/  BSYNC.RECONVERGENT B1 ;  /* 0x0000000000017941 */ /* 0x000fea0003800200 */
.L_x_85:
[----:B------:R-:W-:-:S05]  /*3760*/  IMAD.WIDE.U32 R14, R7, 0x4, R14 ;  /* 0x00000004070e7825 */ /* 0x000fca00078e000e */
[----:B------:R-:W0:Y:S01]  /*3770*/  LDG.E.CONSTANT R6, desc[UR8][R14.64] ;  /* 0x000000080e067981 */ /* 0x000e22000c1e9900 */
[----:B------:R-:W-:Y:S01]  /*3780*/  IMAD.WIDE.U32 R18, R7, 0x4, R18 ;  /* 0x0000000407127825 */ /* 0x000fe200078e0012 */
[----:B------:R-:W-:Y:S01]  /*3790*/  BSSY.RECONVERGENT B1, `(.L_x_89) ;  /* 0x0000026000017945 */ /* 0x000fe20003800200 */
[----:B------:R-:W-:-:S03]  /*37a0*/  MOV R29, 0x7fffffff ;  /* 0x7fffffff001d7802 */ /* 0x000fc60000000f00 */
[----:B-1----:R1:W-:Y:S01]  /*37b0*/  STG.E desc[UR8][R18.64], R31 ;  /* 0x0000001f12007986 */ /* 0x0023e2000c101908 */
        /* <DEDUP_REMOVED lines=30> */
.L_x_92:
[----:B------:R-:W-:Y:S05]  /*39a0*/  BSYNC.RECONVERGENT B2 ;  /* 0x0000000000027941 */ /* 0x000fea0003800200 */
.L_x_91:
[----:B------:R-:W-:Y:S01]  /*39b0*/  MOV R12, 0x0 ;  /* 0x00000000000c7802 */ /* 0x000fe20000000f00 */
[----:B------:R-:W-:-:S06]  /*39c0*/  IMAD.MOV.U32 R13, RZ, RZ, 0x40590000 ;  /* 0x40590000ff0d7424 */ /* 0x000fcc00078e00ff */
[----:B------:R-:W-:-:S06]  /*39d0*/  DFMA R10, R10, R12, -100 ;  /* 0xc05900000a0a742b */ /* 0x000fcc000000000c */
[----:B------:R0:W1:Y:S05]  /*39e0*/  F2F.F32.F64 R29, R10 ;  /* 0x0000000a001d7310 */ /* 0x00006a0000301000 */
.L_x_90:
[----:B------:R-:W-:Y:S05]  /*39f0*/  BSYNC.RECONVERGENT B1 ;  /* 0x0000000000017941 */ /* 0x000fea0003800200 */
.L_x_89:
[----:B------:R-:W-:-:S06]  /*3a00*/  IMAD.WIDE.U32 R14, R7, 0x4, R14 ;  /* 0x00000004070e7825 */ /* 0x000fcc00078e000e */
[----:B------:R-:W0:Y:S01]  /*3a10*/  LDG.E.CONSTANT R14, desc[UR8][R14.64] ;  /* 0x000000080e0e7981 */ /* 0x000e22000c1e9900 */
[----:B------:R-:W-:Y:S01]  /*3a20*/  IMAD.WIDE.U32 R18, R7, 0x4, R18 ;  /* 0x0000000407127825 */ /* 0x000fe200078e0012 */
[----:B------:R-:W-:Y:S04]  /*3a30*/  BSSY.RECONVERGENT B1, `(.L_x_93) ;  /* 0x0000026000017945 */ /* 0x000fe80003800200 */
[----:B-1----:R1:W-:Y:S01]  /*3a40*/  STG.E desc[UR8][R18.64], R29 ;  /* 0x0000001d12007986 */ /* 0x0023e2000c101908 */
[----:B0-----:R-:W0:Y:S02]  /*3a50*/  F2F.F64.F32 R10, R14 ;  /* 0x0000000e000a7310 */ /* 0x001e240000201800 */
        /* <DEDUP_REMOVED lines=30> */
.L_x_96:
[----:B------:R-:W-:Y:S05]  /*3c40*/  BSYNC.RECONVERGENT B2 ;  /* 0x0000000000027941 */ /* 0x000fea0003800200 */
.L_x_95:
[----:B------:R-:W-:Y:S01]  /*3c50*/  MOV R12, 0x0 ;  /* 0x00000000000c7802 */ /* 0x000fe20000000f00 */
[----:B------:R-:W-:-:S06]  /*3c60*/  IMAD.MOV.U32 R13, RZ, RZ, 0x40590000 ;  /* 0x40590000ff0d7424 */ /* 0x000fcc00078e00ff */
[----:B------:R-:W-:-:S10]  /*3c70*/  DFMA R10, R10, R12, -100 ;  /* 0xc05900000a0a742b */ /* 0x000fd4000000000c */
[----:B------:R0:W1:Y:S02]  /*3c80*/  F2F.F32.F64 R11, R10 ;  /* 0x0000000a000b7310 */ /* 0x0000640000301000 */
.L_x_94:
[----:B------:R-:W-:Y:S05]  /*3c90*/  BSYNC.RECONVERGENT B1 ;  /* 0x0000000000017941 */ /* 0x000fea0003800200 */
.L_x_93:
[----:B------:R-:W2:Y:S01]  /*3ca0*/  LDC.64 R12, c[0x0][0x398] ;  /* 0x0000e600ff0c7b82 */ /* 0x000ea20000000a00 */
[----:B------:R-:W-:Y:S01]  /*3cb0*/  IADD3 R0, PT, PT, R0, 0x4, RZ ;  /* 0x0000000400007810 */ /* 0x000fe20007ffe0ff */
[----:B--2---:R-:W-:-:S03]  /*3cc0*/  IMAD.WIDE.U32 R18, R12, 0x4, R18 ;  /* 0x000000040c127825 */ /* 0x004fc600078e0012 */
[----:B------:R-:W-:Y:S01]  /*3cd0*/  ISETP.GE.AND P0, PT, R0, R13, PT ;  /* 0x0000000d0000720c */ /* 0x000fe20003f06270 */
[----:B------:R-:W-:Y:S01]  /*3ce0*/  IMAD R9, R12, 0x4, R9 ;  /* 0x000000040c097824 */ /* 0x000fe200078e0209 */
[----:B-1----:R1:W-:Y:S11]  /*3cf0*/  STG.E desc[UR8][R18.64], R11 ;  /* 0x0000000b12007986 */ /* 0x0023f6000c101908 */
[----:B------:R-:W-:Y:S05]  /*3d00*/  @!P0 BRA `(.L_x_97) ;  /* 0xfffffff4004c8947 */ /* 0x000fea000383ffff */
[----:B------:R-:W-:Y:S05]  /*3d10*/  EXIT ;  /* 0x000000000000794d */ /* 0x000fea0003800000 */
        .weak           $__internal_2_$__cuda_sm20_div_rn_f64_full
        .type           $__internal_2_$__cuda_sm20_div_rn_f64_full,@function
        .size           $__internal_2_$__cuda_sm20_div_rn_f64_full,(.L_x_164 - $__internal_2_$__cuda_sm20_div_rn_f64_full)
$__internal_2_$__cuda_sm20_div_rn_f64_full:
[C---:B------:R-:W-:Y:S01]  /*3d20*/  FSETP.GEU.AND P0, PT, |R31|.reuse, 1.469367938527859385e-39, PT ;  /* 0x001000001f00780b */ /* 0x040fe20003f0e200 */
[----:B------:R-:W-:Y:S01]  /*3d30*/  IMAD.MOV.U32 R34, RZ, RZ, 0x1 ;  /* 0x00000001ff227424 */ /* 0x000fe200078e00ff */
[----:B------:R-:W-:Y:S01]  /*3d40*/  LOP3.LUT R28, R31, 0x800fffff, RZ, 0xc0, !PT ;  /* 0x800fffff1f1c7812 */ /* 0x000fe200078ec0ff */
[----:B------:R-:W-:Y:S01]  /*3d50*/  IMAD.MOV.U32 R36, RZ, RZ, R10 ;  /* 0x000000ffff247224 */ /* 0x000fe200078e000a */
[----:B------:R-:W-:Y:S01]  /*3d60*/  MOV R37, R11 ;  /* 0x0000000b00257202 */ /* 0x000fe20000000f00 */
[----:B------:R-:W-:Y:S01]  /*3d70*/  BSSY.RECONVERGENT B0, `(.L_x_98) ;  /* 0x0000059000007945 */ /* 0x000fe20003800200 */
[----:B------:R-:W-:Y:S02]  /*3d80*/  LOP3.LUT R29, R28, 0x3ff00000, RZ, 0xfc, !PT ;  /* 0x3ff000001c1d7812 */ /* 0x000fe400078efcff */
[----:B------:R-:W-:Y:S02]  /*3d90*/  MOV R28, R30 ;  /* 0x0000001e001c7202 */ /* 0x000fe40000000f00 */
[----:B------:R-:W-:-:S02]  /*3da0*/  FSETP.GEU.AND P3, PT, |R37|, 1.469367938527859385e-39, PT ;  /* 0x001000002500780b */ /* 0x000fc40003f6e200 */
[----:B------:R-:W-:Y:S01]  /*3db0*/  LOP3.LUT R10, R37, 0x7ff00000, RZ, 0xc0, !PT ;  /* 0x7ff00000250a7812 */ /* 0x000fe200078ec0ff */
[----:B------:R-:W-:Y:S01]  /*3dc0*/  @!P0 DMUL R28, R30, 8.98846567431157953865e+307 ;  /* 0x7fe000001e1c8828 */ /* 0x000fe20000000000 */
[----:B------:R-:W-:Y:S02]  /*3dd0*/  LOP3.LUT R11, R31, 0x7ff00000, RZ, 0xc0, !PT ;  /* 0x7ff000001f0b7812 */ /* 0x000fe400078ec0ff */
[----:B------:R-:W-:Y:S02]  /*3de0*/  MOV R8, 0x1ca00000 ;  /* 0x1ca0000000087802 */ /* 0x000fe40000000f00 */
[----:B------:R-:W-:Y:S01]  /*3df0*/  ISETP.GE.U32.AND P2, PT, R10, R11, PT ;  /* 0x0000000b0a00720c */ /* 0x000fe20003f46070 */
[----:B------:R-:W0:Y:S03]  /*3e00*/  MUFU.RCP64H R35, R29 ;  /* 0x0000001d00237308 */ /* 0x000e260000001800 */
[----:B------:R-:W-:-:S02]  /*3e10*/  SEL R12, R8, 0x63400000, !P2 ;  /* 0x63400000080c7807 */ /* 0x000fc40005000000 */
[----:B------:R-:W-:Y:S02]  /*3e20*/  @!P3 LOP3.LUT R13, R31, 0x7ff00000, RZ, 0xc0, !PT ;  /* 0x7ff000001f0db812 */ /* 0x000fe400078ec0ff */
[----:B------:R-:W-:Y:S02]  /*3e30*/  @!P3 MOV R40, RZ ;  /* 0x000000ff0028b202 */ /* 0x000fe40000000f00 */
[----:B------:R-:W-:Y:S02]  /*3e40*/  @!P3 ISETP.GE.U32.AND P4, PT, R10, R13, PT ;  /* 0x0000000d0a00b20c */ /* 0x000fe40003f86070 */
[----:B------:R-:W-:Y:S02]  /*3e50*/  @!P0 LOP3.LUT R11, R29, 0x7ff00000, RZ, 0xc0, !PT ;  /* 0x7ff000001d0b8812 */ /* 0x000fe400078ec0ff */
[----:B------:R-:W-:Y:S01]  /*3e60*/  @!P3 SEL R13, R8, 0x63400000, !P4 ;  /* 0x63400000080db807 */ /* 0x000fe20006000000 */
[----:B0-----:R-:W-:-:S03]  /*3e70*/  DFMA R38, R34, -R28, 1 ;  /* 0x3ff000002226742b */ /* 0x001fc6000000081c */
[----:B------:R-:W-:-:S04]  /*3e80*/  @!P3 LOP3.LUT R13, R13, 0x80000000, R37, 0xf8, !PT ;  /* 0x800000000d0db812 */ /* 0x000fc800078ef825 */
[----:B------:R-:W-:Y:S01]  /*3e90*/  @!P3 LOP3.LUT R41, R13, 0x100000, RZ, 0xfc, !PT ;  /* 0x001000000d29b812 */ /* 0x000fe200078efcff */
[----:B------:R-:W-:-:S08]  /*3ea0*/  DFMA R38, R38, R38, R38 ;  /* 0x000000262626722b */ /* 0x000fd00000000026 */
[----:B------:R-:W-:Y:S01]  /*3eb0*/  DFMA R38, R34, R38, R34 ;  /* 0x000000262226722b */ /* 0x000fe20000000022 */
[----:B------:R-:W-:Y:S01]  /*3ec0*/  LOP3.LUT R35, R12, 0x800fffff, R37, 0xf8, !PT ;  /* 0x800fffff0c237812 */ /* 0x000fe200078ef825 */
[----:B------:R-:W-:-:S06]  /*3ed0*/  IMAD.MOV.U32 R34, RZ, RZ, R36 ;  /* 0x000000ffff227224 */ /* 0x000fcc00078e0024 */
[----:B------:R-:W-:Y:S02]  /*3ee0*/  DFMA R12, R38, -R28, 1 ;  /* 0x3ff00000260c742b */ /* 0x000fe4000000081c */
[----:B------:R-:W-:-:S06]  /*3ef0*/  @!P3 DFMA R34, R34, 2, -R40 ;  /* 0x400000002222b82b */ /* 0x000fcc0000000828 */
[----:B------:R-:W-:-:S04]  /*3f00*/  DFMA R38, R38, R12, R38 ;  /* 0x0000000c2626722b */ /* 0x000fc80000000026 */
[----:B------:R-:W-:-:S04]  /*3f10*/  @!P3 LOP3.LUT R10, R35, 0x7ff00000, RZ, 0xc0, !PT ;  /* 0x7ff00000230ab812 */ /* 0x000fc800078ec0ff */
[----:B------:R-:W-:Y:S01]  /*3f20*/  DMUL R40, R38, R34 ;  /* 0x0000002226287228 */ /* 0x000fe20000000000 */
[----:B------:R-:W-:-:S05]  /*3f30*/  VIADD R12, R10, 0xffffffff ;  /* 0xffffffff0a0c7836 */ /* 0x000fca0000000000 */
[----:B------:R-:W-:Y:S02]  /*3f40*/  ISETP.GT.U32.AND P0, PT, R12, 0x7feffffe, PT ;  /* 0x7feffffe0c00780c */ /* 0x000fe40003f04070 */
[----:B------:R-:W-:Y:S01]  /*3f50*/  IADD3 R12, PT, PT, R11, -0x1, RZ ;  /* 0xffffffff0b0c7810 */ /* 0x000fe20007ffe0ff */
[----:B------:R-:W-:-:S03]  /*3f60*/  DFMA R42, R40, -R28, R34 ;  /* 0x8000001c282a722b */ /* 0x000fc60000000022 */
[----:B------:R-:W-:-:S05]  /*3f70*/  ISETP.GT.U32.OR P0, PT, R12, 0x7feffffe, P0 ;  /* 0x7feffffe0c00780c */ /* 0x000fca0000704470 */
[----:B------:R-:W-:-:S08]  /*3f80*/  DFMA R38, R38, R42, R40 ;  /* 0x0000002a2626722b */ /* 0x000fd00000000028 */
[----:B------:R-:W-:Y:S05]  /*3f90*/  @P0 BRA `(.L_x_99) ;  /* 0x0000000000780947 */ /* 0x000fea0003800000 */
[----:B------:R-:W-:Y:S01]  /*3fa0*/  LOP3.LUT R10, R37, 0x7ff00000, RZ, 0xc0, !PT ;  /* 0x7ff00000250a7812 */ /* 0x000fe200078ec0ff */
[----:B------:R-:W-:Y:S01]  /*3fb0*/  IMAD.MOV.U32 R36, RZ, RZ, RZ ;  /* 0x000000ffff247224 */ /* 0x000fe200078e00ff */
[----:B------:R-:W-:-:S04]  /*3fc0*/  LOP3.LUT R11, R31, 0x7ff00000, RZ, 0xc0, !PT ;  /* 0x7ff000001f0b7812 */ /* 0x000fc800078ec0ff */
[CC--:B------:R-:W-:Y:S02]  /*3fd0*/  VIADDMNMX R12, R10.reuse, -R11.reuse, 0xb9600000, !PT ;  /* 0xb96000000a0c7446 */ /* 0x0c0fe4000780090b */
[----:B------:R-:W-:Y:S02]  /*3fe0*/  ISETP.GE.U32.AND P0, PT, R10, R11, PT ;  /* 0x0000000b0a00720c */ /* 0x000fe40003f06070 */
[----:B------:R-:W-:Y:S02]  /*3ff0*/  VIMNMX R12, PT, PT, R12, 0x46a00000, PT ;  /* 0x46a000000c0c7848 */ /* 0x000fe40003fe0100 */
[----:B------:R-:W-:-:S05]  /*4000*/  SEL R11, R8, 0x63400000, !P0 ;  /* 0x63400000080b7807 */ /* 0x000fca0004000000 */
[----:B------:R-:W-:-:S05]  /*4010*/  IMAD.IADD R11, R12, 0x1, -R11 ;  /* 0x000000010c0b7824 */ /* 0x000fca00078e0a0b */
[----:B------:R-:W-:-:S06]  /*4020*/  IADD3 R37, PT, PT, R11, 0x7fe00000, RZ ;  /* 0x7fe000000b257810 */ /* 0x000fcc0007ffe0ff */
[----:B------:R-:W-:-:S10]  /*4030*/  DMUL R12, R38, R36 ;  /* 0x00000024260c7228 */ /* 0x000fd40000000000 */
[----:B------:R-:W-:-:S13]  /*4040*/  FSETP.GTU.AND P0, PT, |R13|, 1.469367938527859385e-39, PT ;  /* 0x001000000d00780b */ /* 0x000fda0003f0c200 */
[----:B------:R-:W-:Y:S05]  /*4050*/  @P0 BRA `(.L_x_100) ;  /* 0x0000000000a80947 */ /* 0x000fea0003800000 */
[----:B------:R-:W-:Y:S01]  /*4060*/  DFMA R28, R38, -R28, R34 ;  /* 0x8000001c261c722b */ /* 0x000fe20000000022 */
[----:B------:R-:W-:-:S09]  /*4070*/  MOV R36, RZ ;  /* 0x000000ff00247202 */ /* 0x000fd20000000f00 */
[C---:B------:R-:W-:Y:S02]  /*4080*/  FSETP.NEU.AND P0, PT, R29.reuse, RZ, PT ;  /* 0x000000ff1d00720b */ /* 0x040fe40003f0d000 */
[----:B------:R-:W-:-:S04]  /*4090*/  LOP3.LUT R30, R29, 0x80000000, R31, 0x48, !PT ;  /* 0x800000001d1e7812 */ /* 0x000fc800078e481f */
[----:B------:R-:W-:-:S07]  /*40a0*/  LOP3.LUT R37, R30, R37, RZ, 0xfc, !PT ;  /* 0x000000251e257212 */ /* 0x000fce00078efcff */
[----:B------:R-:W-:Y:S05]  /*40b0*/  @!P0 BRA `(.L_x_100) ;  /* 0x0000000000908947 */ /* 0x000fea0003800000 */
[----:B------:R-:W-:Y:S01]  /*40c0*/  IMAD.MOV R29, RZ, RZ, -R11 ;  /* 0x000000ffff1d7224 */ /* 0x000fe200078e0a0b */
[----:B------:R-:W-:Y:S02]  /*40d0*/  MOV R28, RZ ;  /* 0x000000ff001c7202 */ /* 0x000fe40000000f00 */
[----:B------:R-:W-:-:S04]  /*40e0*/  IADD3 R11, PT, PT, -R11, -0x43300000, RZ ;  /* 0xbcd000000b0b7810 */ /* 0x000fc80007ffe1ff */
[----:B------:R-:W-:Y:S02]  /*40f0*/  DFMA R28, R12, -R28, R38 ;  /* 0x8000001c0c1c722b */ /* 0x000fe40000000026 */
[----:B------:R-:W-:-:S08]  /*4100*/  DMUL.RP R38, R38, R36 ;  /* 0x0000002426267228 */ /* 0x000fd00000008000 */
[----:B------:R-:W-:Y:S02]  /*4110*/  FSETP.NEU.AND P0, PT, |R29|, R11, PT ;  /* 0x0000000b1d00720b */ /* 0x000fe40003f0d200 */
[----:B------:R-:W-:Y:S02]  /*4120*/  LOP3.LUT R30, R39, R30, RZ, 0x3c, !PT ;  /* 0x0000001e271e7212 */ /* 0x000fe400078e3cff */
[----:B------:R-:W-:Y:S02]  /*4130*/  FSEL R8, R38, R12, !P0 ;  /* 0x0000000c26087208 */ /* 0x000fe40004000000 */
[----:B------:R-:W-:-:S03]  /*4140*/  FSEL R11, R30, R13, !P0 ;  /* 0x0000000d1e0b7208 */ /* 0x000fc60004000000 */
[----:B------:R-:W-:Y:S01]  /*4150*/  IMAD.MOV.U32 R12, RZ, RZ, R8 ;  /* 0x000000ffff0c7224 */ /* 0x000fe200078e0008 */
[----:B------:R-:W-:Y:S01]  /*4160*/  MOV R13, R11 ;  /* 0x0000000b000d7202 */ /* 0x000fe20000000f00 */
[----:B------:R-:W-:Y:S06]  /*4170*/  BRA `(.L_x_100) ;  /* 0x0000000000607947 */ /* 0x000fec0003800000 */
.L_x_99:
[----:B------:R-:W-:-:S14]  /*4180*/  DSETP.NAN.AND P0, PT, R36, R36, PT ;  /* 0x000000242400722a */ /* 0x000fdc0003f08000 */
[----:B------:R-:W-:Y:S05]  /*4190*/  @P0 BRA `(.L_x_101) ;  /* 0x00000000004c0947 */ /* 0x000fea0003800000 */
[----:B------:R-:W-:-:S14]  /*41a0*/  DSETP.NAN.AND P0, PT, R30, R30, PT ;  /* 0x0000001e1e00722a */ /* 0x000fdc0003f08000 */
[----:B------:R-:W-:Y:S05]  /*41b0*/  @P0 BRA `(.L_x_102) ;  /* 0x0000000000340947 */ /* 0x000fea0003800000 */
[----:B------:R-:W-:Y:S01]  /*41c0*/  ISETP.NE.AND P0, PT, R10, R11, PT ;  /* 0x0000000b0a00720c */ /* 0x000fe20003f05270 */
[----:B------:R-:W-:Y:S01]  /*41d0*/  IMAD.MOV.U32 R12, RZ, RZ, 0x0 ;  /* 0x00000000ff0c7424 */ /* 0x000fe200078e00ff */
[----:B------:R-:W-:-:S11]  /*41e0*/  MOV R13, 0xfff80000 ;  /* 0xfff80000000d7802 */ /* 0x000fd60000000f00 */
[----:B------:R-:W-:Y:S05]  /*41f0*/  @!P0 BRA `(.L_x_100) ;  /* 0x0000000000408947 */ /* 0x000fea0003800000 */
[----:B------:R-:W-:Y:S02]  /*4200*/  ISETP.NE.AND P0, PT, R10, 0x7ff00000, PT ;  /* 0x7ff000000a00780c */ /* 0x000fe40003f05270 */
[----:B------:R-:W-:Y:S02]  /*4210*/  LOP3.LUT R31, R37, 0x80000000, R31, 0x48, !PT ;  /* 0x80000000251f7812 */ /* 0x000fe400078e481f */
[----:B------:R-:W-:-:S13]  /*4220*/  ISETP.EQ.OR P0, PT, R11, RZ, !P0 ;  /* 0x000000ff0b00720c */ /* 0x000fda0004702670 */
[----:B------:R-:W-:Y:S01]  /*4230*/  @P0 LOP3.LUT R8, R31, 0x7ff00000, RZ, 0xfc, !PT ;  /* 0x7ff000001f080812 */ /* 0x000fe200078efcff */
[----:B------:R-:W-:Y:S01]  /*4240*/  @!P0 IMAD.MOV.U32 R12, RZ, RZ, RZ ;  /* 0x000000ffff0c8224 */ /* 0x000fe200078e00ff */
[----:B------:R-:W-:Y:S01]  /*4250*/  @!P0 MOV R13, R31 ;  /* 0x0000001f000d8202 */ /* 0x000fe20000000f00 */
[----:B------:R-:W-:Y:S01]  /*4260*/  @P0 IMAD.MOV.U32 R12, RZ, RZ, RZ ;  /* 0x000000ffff0c0224 */ /* 0x000fe200078e00ff */
[----:B------:R-:W-:Y:S01]  /*4270*/  @P0 MOV R13, R8 ;  /* 0x00000008000d0202 */ /* 0x000fe20000000f00 */
[----:B------:R-:W-:Y:S06]  /*4280*/  BRA `(.L_x_100) ;  /* 0x00000000001c7947 */ /* 0x000fec0003800000 */
.L_x_102:
[----:B------:R-:W-:Y:S01]  /*4290*/  LOP3.LUT R11, R31, 0x80000, RZ, 0xfc, !PT ;  /* 0x000800001f0b7812 */ /* 0x000fe200078efcff */
[----:B------:R-:W-:-:S03]  /*42a0*/  IMAD.MOV.U32 R12, RZ, RZ, R30 ;  /* 0x000000ffff0c7224 */ /* 0x000fc600078e001e */
[----:B------:R-:W-:Y:S01]  /*42b0*/  MOV R13, R11 ;  /* 0x0000000b000d7202 */ /* 0x000fe20000000f00 */
[----:B------:R-:W-:Y:S06]  /*42c0*/  BRA `(.L_x_100) ;  /* 0x00000000000c7947 */ /* 0x000fec0003800000 */
.L_x_101:
[----:B------:R-:W-:Y:S01]  /*42d0*/  LOP3.LUT R11, R37, 0x80000, RZ, 0xfc, !PT ;  /* 0x00080000250b7812 */ /* 0x000fe200078efcff */
[----:B------:R-:W-:-:S03]  /*42e0*/  IMAD.MOV.U32 R12, RZ, RZ, R36 ;  /* 0x000000ffff0c7224 */ /* 0x000fc600078e0024 */
[----:B------:R-:W-:-:S07]  /*42f0*/  MOV R13, R11 ;  /* 0x0000000b000d7202 */ /* 0x000fce0000000f00 */
.L_x_100:
[----:B------:R-:W-:Y:S05]  /*4300*/  BSYNC.RECONVERGENT B0 ;  /* 0x0000000000007941 */ /* 0x000fea0003800200 */
.L_x_98:
[----:B------:R-:W-:Y:S01]  /*4310*/  MOV R11, R13 ;  /* 0x0000000d000b7202 */ /* 0x000fe20000000f00 */
[----:B------:R-:W-:Y:S02]  /*4320*/  HFMA2 R13, -RZ, RZ, 0, 0 ;  /* 0x00000000ff0d7431 */ /* 0x000fe400000001ff */
[----:B------:R-:W-:Y:S02]  /*4330*/  IMAD.MOV.U32 R10, RZ, RZ, R12 ;  /* 0x000000ffff0a7224 */ /* 0x000fe400078e000c */
[----:B------:R-:W-:-:S04]  /*4340*/  IMAD.MOV.U32 R12, RZ, RZ, R6 ;  /* 0x000000ffff0c7224 */ /* 0x000fc800078e0006 */
[----:B------:R-:W-:Y:S05]  /*4350*/  RET.REL.NODEC R12 `(ppo_many_series_one_param_time_major_f32) ;  /* 0xffffffbc0c287950 */ /* 0x000fea0003c3ffff */
.L_x_103:
        /* <DEDUP_REMOVED lines=10> */
.L_x_164:


//--------------------- .text.ppo_batch_f32       --------------------------
	.section	.text.ppo_batch_f32,"ax",@progbits
	.align	128
        .global         ppo_batch_f32
        .type           ppo_batch_f32,@function
        .size           ppo_batch_f32,(.L_x_165 - ppo_batch_f32)
        .other          ppo_batch_f32,@"STO_CUDA_ENTRY STV_DEFAULT"
ppo_batch_f32:
.text.ppo_batch_f32:
[----:B------:R-:W-:Y:S01]  /*0000*/  LDC R1, c[0x0][0x37c] ;  /* 0x0000df00ff017b82 */ /* 0x000fe20000000800 */
[----:B------:R-:W0:Y:S02]  /*0010*/  LDCU UR9, c[0x0][0x390] ;  /* 0x00007200ff0977ac */ /* 0x000e240008000800 */
[----:B0-----:R-:W-:-:S06]  /*0020*/  UISETP.GE.AND UP0, UPT, UR9, 0x1, UPT ;  /* 0x000000010900788c */ /* 0x001fcc000bf06270 */
[----:B------:R-:W-:-:S13]  /*0030*/  PLOP3.LUT P0, PT, PT, PT, UP0, 0x80, 0x8 ;  /* 0x000000000008781c */ /* 0x000fda0003f0f008 */
[----:B------:R-:W-:Y:S05]  /*0040*/  @!P0 EXIT ;  /* 0x000000000000894d */ /* 0x000fea0003800000 */
[----:B------:R-:W0:Y:S01]  /*0050*/  S2UR UR8, SR_CTAID.Y ;  /* 0x00000000000879c3 */ /* 0x000e220000002600 */
[----:B------:R-:W0:Y:S02]  /*0060*/  LDCU UR4, c[0x0][0x3ac] ;  /* 0x00007580ff0477ac */ /* 0x000e240008000800 */
[----:B0-----:R-:W-:-:S06]  /*0070*/  UISETP.GE.AND UP0, UPT, UR8, UR4, UPT ;  /* 0x000000040800728c */ /* 0x001fcc000bf06270 */
[----:B------:R-:W-:-:S13]  /*0080*/  PLOP3.LUT P0, PT, PT, PT, UP0, 0x80, 0x8 ;  /* 0x000000000008781c */ /* 0x000fda0003f0f008 */
[----:B------:R-:W-:Y:S05]  /*0090*/  @P0 EXIT ;  /* 0x000000000000094d */ /* 0x000fea0003800000 */
[----:B------:R-:W0:Y:S01]  /*00a0*/  LDCU.64 UR4, c[0x0][0x3a0] ;  /* 0x00007400ff0477ac */ /* 0x000e220008000a00 */
[----:B------:R-:W1:Y:S01]  /*00b0*/  LDCU.64 UR14, c[0x0][0x358] ;  /* 0x00006b00ff0e77ac */ /* 0x000e620008000a00 */
[----:B------:R-:W2:Y:S01]  /*00c0*/  LDCU.64 UR6, c[0x0][0x398] ;  /* 0x00007300ff0677ac */ /* 0x000ea20008000a00 */
[----:B0-----:R-:W-:-:S06]  /*00d0*/  UIMAD.WIDE.U32 UR4, UR8, 0x4, UR4 ;  /* 0x00000004080478a5 */ /* 0x001fcc000f8e0004 */
[----:B------:R-:W-:Y:S02]  /*00e0*/  IMAD.U32 R2, RZ, RZ, UR4 ;  /* 0x00000004ff027e24 */ /* 0x000fe4000f8e00ff */
[----:B------:R-:W-:Y:S01]  /*00f0*/  IMAD.U32 R3, RZ, RZ, UR5 ;  /* 0x00000005ff037e24 */ /* 0x000fe2000f8e00ff */
[----:B--2---:R-:W-:-:S04]  /*0100*/  UIMAD.WIDE.U32 UR4, UR8, 0x4, UR6 ;  /* 0x00000004080478a5 */ /* 0x004fc8000f8e0006 */
[----:B-1----:R-:W2:Y:S02]  /*0110*/  LDG.E.CONSTANT R2, desc[UR14][R2.64] ;  /* 0x0000000e02027981 */ /* 0x002ea4000c1e9900 */
[----:B------:R-:W-:Y:S02]  /*0120*/  IMAD.U32 R10, RZ, RZ, UR4 ;  /* 0x00000004ff0a7e24 */ /* 0x000fe4000f8e00ff */
[----:B------:R-:W-:-:S05]  /*0130*/  IMAD.U32 R11, RZ, RZ, UR5 ;  /* 0x00000005ff0b7e24 */ /* 0x000fca000f8e00ff */
[----:B------:R-:W3:Y:S01]  /*0140*/  LDG.E.CONSTANT R10, desc[UR14][R10.64] ;  /* 0x0000000e0a0a7981 */ /* 0x000ee2000c1e9900 */
[----:B--2---:R-:W-:-:S13]  /*0150*/  R2UR UR12, R2 ;  /* 0x00000000020c72ca */ /* 0x004fda00000e0000 */
[----:B---3--:R-:W-:-:S04]  /*0160*/  VIMNMX R0, PT, PT, R10, UR12, PT ;  /* 0x0000000c0a007c48 */ /* 0x008fc8000bfe0100 */
[----:B------:R-:W-:-:S13]  /*0170*/  ISETP.GE.AND P0, PT, R0, 0x1, PT ;  /* 0x000000010000780c */ /* 0x000fda0003f06270 */
[----:B------:R-:W-:Y:S05]  /*0180*/  @!P0 EXIT ;  /* 0x000000000000894d */ /* 0x000fea0003800000 */
[----:B------:R-:W0:Y:S01]  /*0190*/  LDCU UR7, c[0x0][0x3a8] ;  /* 0x00007500ff0777ac */ /* 0x000e220008000800 */
[----:B------:R-:W1:Y:S01]  /*01a0*/  LDCU UR6, c[0x0][0x394] ;  /* 0x00007280ff0677ac */ /* 0x000e620008000800 */
[----:B------:R-:W-:Y:S02]  /*01b0*/  UIMAD UR5, UR8, UR9, URZ ;  /* 0x00000009080572a4 */ /* 0x000fe4000f8e02ff */
[----:B0-----:R-:W-:Y:S02]  /*01c0*/  UISETP.NE.AND UP0, UPT, UR7, URZ, UPT ;  /* 0x000000ff0700728c */ /* 0x001fe4000bf05270 */
[----:B-1----:R-:W-:-:S04]  /*01d0*/  UIADD3 UR6, UPT, UPT, UR12, UR6, URZ ;  /* 0x000000060c067290 */ /* 0x002fc8000fffe0ff */
[----:B------:R-:W-:-:S03]  /*01e0*/  UIADD3 UR4, UPT, UPT, UR6, -0x1, URZ ;  /* 0xffffffff06047890 */ /* 0x000fc6000fffe0ff */
[----:B------:R-:W-:Y:S09]  /*01f0*/  BRA.U UP0, `(.L_x_104) ;  /* 0x0000000500207547 */ /* 0x000ff2000b800000 */
[----:B------:R-:W0:Y:S01]  /*0200*/  S2R R21, SR_TID.X ;  /* 0x0000000000157919 */ /* 0x000e220000002100 */
[----:B------:R-:W0:Y:S08]  /*0210*/  S2UR UR7, SR_CTAID.X ;  /* 0x00000000000779c3 */ /* 0x000e300000002500 */
[----:B------:R-:W0:Y:S02]  /*0220*/  LDC R20, c[0x0][0x360] ;  /* 0x0000d800ff147b82 */ /* 0x000e240000000800 */
[----:B0-----:R-:W-:-:S05]  /*0230*/  IMAD R21, R20, UR7, R21 ;  /* 0x0000000714157c24 */ /* 0x001fca000f8e0215 */
[----:B------:R-:W-:-:S13]  /*0240*/  ISETP.GE.AND P0, PT, R21, UR9, PT ;  /* 0x0000000915007c0c */ /* 0x000fda000bf06270 */
[----:B------:R-:W-:Y:S05]  /*0250*/  @P0 EXIT ;  /* 0x000000000000094d */ /* 0x000fea0003800000 */
[----:B------:R-:W0:Y:S01]  /*0260*/  LDC.64 R2, c[0x0][0x3b0] ;  /* 0x0000ec00ff027b82 */ /* 0x000e220000000a00 */
[----:B------:R-:W1:Y:S01]  /*0270*/  LDCU UR6, c[0x0][0x370] ;  /* 0x00006e00ff0677ac */ /* 0x000e620008000800 */
[----:B------:R-:W2:Y:S01]  /*0280*/  I2F.F64.U32 R12, UR12 ;  /* 0x0000000c000c7d12 */ /* 0x000ea20008201800 */
[----:B------:R-:W3:Y:S05]  /*0290*/  LDCU UR7, c[0x0][0x390] ;  /* 0x00007200ff0777ac */ /* 0x000eea0008000800 */
[----:B------:R-:W4:Y:S01]  /*02a0*/  LDC.64 R4, c[0x0][0x388] ;  /* 0x0000e200ff047b82 */ /* 0x000f220000000a00 */
[----:B------:R-:W0:Y:S01]  /*02b0*/  LDCU.64 UR8, c[0x0][0x388] ;  /* 0x00007100ff0877ac */ /* 0x000e220008000a00 */
[----:B------:R0:W0:Y:S01]  /*02c0*/  I2F.F64.U32 R14, R10 ;  /* 0x0000000a000e7312 */ /* 0x0000220000201800 */
[----:B-12---:R-:W-:-:S07]  /*02d0*/  IMAD R20, R20, UR6, RZ ;  /* 0x0000000614147c24 */ /* 0x006fce000f8e02ff */
.L_x_109:
[----:B------:R-:W-:Y:S01]  /*02e0*/  ISETP.GE.AND P0, PT, R21, UR4, PT ;  /* 0x0000000415007c0c */ /* 0x000fe2000bf06270 */
[----:B------:R-:W-:Y:S01]  /*02f0*/  BSSY.RECONVERGENT B1, `(.L_x_105) ;  /* 0x0000031000017945 */ /* 0x000fe20003800200 */
[----:B-1----:R-:W-:-:S11]  /*0300*/  IMAD.MOV.U32 R11, RZ, RZ, 0x7fffffff ;  /* 0x7fffffffff0b7424 */ /* 0x002fd600078e00ff */
[----:B------:R-:W-:Y:S05]  /*0310*/  @!P0 BRA `(.L_x_106) ;  /* 0x0000000000b88947 */ /* 0x000fea0003800000 */
[----:B------:R-:W-:Y:S01]  /*0320*/  SHF.R.S32.HI R0, RZ, 0x1f, R21 ;  /* 0x0000001fff007819 */ /* 0x000fe20000011415 */
[C---:B----4-:R-:W-:Y:S01]  /*0330*/  IMAD.WIDE R6, R21.reuse, 0x8, R4 ;  /* 0x0000000815067825 */ /* 0x050fe200078e0204 */
[----:B------:R-:W-:Y:S02]  /*0340*/  IADD3 R8, P1, PT, R21, -UR12, RZ ;  /* 0x8000000c15087c10 */ /* 0x000fe4000ff3e0ff */
[----:B------:R-:W-:Y:S02]  /*0350*/  IADD3 R18, P0, PT, -R10, R21, RZ ;  /* 0x000000150a127210 */ /* 0x000fe40007f1e1ff */
[----:B------:R-:W-:Y:S01]  /*0360*/  IADD3.X R9, PT, PT, R0, -0x1, RZ, P1, !PT ;  /* 0xffffffff00097810 */ /* 0x000fe20000ffe4ff */
[----:B------:R-:W2:Y:S01]  /*0370*/  LDG.E.64.CONSTANT R6, desc[UR14][R6.64+0x8] ;  /* 0x0000080e06067981 */ /* 0x000ea2000c1e9b00 */
[----:B0-----:R-:W-:Y:S02]  /*0380*/  LEA R16, P1, R8, UR8, 0x3 ;  /* 0x0000000808107c11 */ /* 0x001fe4000f8218ff */
[----:B------:R-:W-:-:S02]  /*0390*/  IADD3.X R19, PT, PT, R0, -0x1, RZ, P0, !PT ;  /* 0xffffffff00137810 */ /* 0x000fc400007fe4ff */
[----:B------:R-:W-:Y:S02]  /*03a0*/  LEA.HI.X R17, R8, UR9, R9, 0x3, P1 ;  /* 0x0000000908117c11 */ /* 0x000fe400088f1c09 */
[----:B------:R-:W-:-:S04]  /*03b0*/  LEA R8, P0, R18, UR8, 0x3 ;  /* 0x0000000812087c11 */ /* 0x000fc8000f8018ff */
[----:B------:R-:W-:Y:S01]  /*03c0*/  LEA.HI.X R9, R18, UR9, R19, 0x3, P0 ;  /* 0x0000000912097c11 */ /* 0x000fe200080f1c13 */
[----:B------:R-:W2:Y:S05]  /*03d0*/  LDG.E.64.CONSTANT R16, desc[UR14][R16.64+0x8] ;  /* 0x0000080e10107981 */ /* 0x000eaa000c1e9b00 */
[----:B------:R-:W4:Y:S01]  /*03e0*/  LDG.E.64.CONSTANT R8, desc[UR14][R8.64+0x8] ;  /* 0x0000080e08087981 */ /* 0x000f22000c1e9b00 */
[C---:B--2---:R-:W-:Y:S02]  /*03f0*/  DADD R22, R6.reuse, -R16 ;  /* 0x0000000006167229 */ /* 0x044fe40000000810 */
[----:B----4-:R-:W-:-:S06]  /*0400*/  DADD R18, R6, -R8 ;  /* 0x0000000006127229 */ /* 0x010fcc0000000808 */
[----:B------:R-:W-:-:S06]  /*0410*/  DSETP.NE.AND P0, PT, |R22|, +INF , PT ;  /* 0x7ff000001600742a */ /* 0x000fcc0003f05200 */
[----:B------:R-:W-:-:S06]  /*0420*/  DSETP.EQU.OR P0, PT, |R18|, +INF , !P0 ;  /* 0x7ff000001200742a */ /* 0x000fcc000470a600 */
[----:B------:R-:W-:-:S14]  /*0430*/  DSETP.EQ.OR P0, PT, R22, RZ, P0 ;  /* 0x000000ff1600722a */ /* 0x000fdc0000702400 */
[----:B------:R-:W-:Y:S05]  /*0440*/  @P0 BRA `(.L_x_106) ;  /* 0x00000000006c0947 */ /* 0x000fea0003800000 */
[----:B------:R-:W-:Y:S01]  /*0450*/  DMUL R8, R14, R22 ;  /* 0x000000160e087228 */ /* 0x000fe20000000000 */
        /* <DEDUP_REMOVED lines=18> */
[----:B------:R-:W-:Y:S02]  /*0580*/  IMAD.MOV.U32 R7, RZ, RZ, R23 ;  /* 0x000000ffff077224 */ /* 0x000fe400078e0017 */
[----:B------:R-:W-:-:S07]  /*0590*/  IMAD.MOV.U32 R16, RZ, RZ, R8 ;  /* 0x000000ffff107224 */ /* 0x000fce00078e0008 */
[----:B---3--:R-:W-:Y:S05]  /*05a0*/  CALL.REL.NOINC `($__internal_3_$__cuda_sm20_div_rn_f64_full) ;  /* 0x0000003400bc7944 */ /* 0x008fea0003c00000 */
.L_x_108:
[----:B---3--:R-:W-:Y:S05]  /*05b0*/  BSYNC.RECONVERGENT B2 ;  /* 0x0000000000027941 */ /* 0x008fea0003800200 */
.L_x_107:
[----:B------:R-:W-:Y:S02]  /*05c0*/  IMAD.MOV.U32 R8, RZ, RZ, 0x0 ;  /* 0x00000000ff087424 */ /* 0x000fe400078e00ff */
[----:B------:R-:W-:-:S06]  /*05d0*/  IMAD.MOV.U32 R9, RZ, RZ, 0x40590000 ;  /* 0x40590000ff097424 */ /* 0x000fcc00078e00ff */
[----:B------:R-:W-:-:S06]  /*05e0*/  DFMA R6, R6, R8, -100 ;  /* 0xc05900000606742b */ /* 0x000fcc0000000008 */
[----:B------:R1:W2:Y:S05]  /*05f0*/  F2F.F32.F64 R11, R6 ;  /* 0x00000006000b7310 */ /* 0x0002aa0000301000 */
.L_x_106:
[----:B0--3--:R-:W-:Y:S05]  /*0600*/  BSYNC.RECONVERGENT B1 ;  /* 0x0000000000017941 */ /* 0x009fea0003800200 */
.L_x_105:
[----:B-1----:R-:W-:Y:S02]  /*0610*/  VIADD R7, R21, UR5 ;  /* 0x0000000515077c36 */ /* 0x002fe40008000000 */
[----:B------:R-:W-:Y:S02]  /*0620*/  IMAD.IADD R21, R20, 0x1, R21 ;  /* 0x0000000114157824 */ /* 0x000fe400078e0215 */
[----:B------:R-:W-:-:S03]  /*0630*/  IMAD.WIDE R6, R7, 0x4, R2 ;  /* 0x0000000407067825 */ /* 0x000fc600078e0202 */
[----:B------:R-:W-:Y:S02]  /*0640*/  ISETP.GE.AND P0, PT, R21, UR7, PT ;  /* 0x0000000715007c0c */ /* 0x000fe4000bf06270 */
[----:B--2---:R1:W-:Y:S11]  /*0650*/  STG.E desc[UR14][R6.64], R11 ;  /* 0x0000000b06007986 */ /* 0x0043f6000c10190e */
[----:B------:R-:W-:Y:S05]  /*0660*/  @!P0 BRA `(.L_x_109) ;  /* 0xfffffffc001c8947 */ /* 0x000fea000383ffff */
[----:B------:R-:W-:Y:S05]  /*0670*/  EXIT ;  /* 0x000000000000794d */ /* 0x000fea0003800000 */
.L_x_104:
[----:B------:R-:W0:Y:S01]  /*0680*/  S2R R2, SR_TID.X ;  /* 0x0000000000027919 */ /* 0x000e220000002100 */
[----:B------:R-:W0:Y:S01]  /*0690*/  S2UR UR8, SR_CTAID.X ;  /* 0x00000000000879c3 */ /* 0x000e220000002500 */
[----:B------:R-:W-:Y:S01]  /*06a0*/  UISETP.LT.AND UP0, UPT, UR4, UR9, UPT ;  /* 0x000000090400728c */ /* 0x000fe2000bf01270 */
[----:B------:R-:W-:Y:S03]  /*06b0*/  BSSY.RECONVERGENT B0, `(.L_x_110) ;  /* 0x0000013000007945 */ /* 0x000fe60003800200 */
[----:B------:R-:W-:-:S03]  /*06c0*/  USEL UR4, UR4, UR9, UP0 ;  /* 0x0000000904047287 */ /* 0x000fc60008000000 */
[----:B------:R-:W1:Y:S01]  /*06d0*/  LDC R7, c[0x0][0x360] ;  /* 0x0000d800ff077b82 */ /* 0x000e620000000800 */
[----:B0-----:R-:W-:Y:S01]  /*06e0*/  LOP3.LUT P0, RZ, R2, UR8, RZ, 0xfc, !PT ;  /* 0x0000000802ff7c12 */ /* 0x001fe2000f80fcff */
[----:B-1----:R-:W-:Y:S02]  /*06f0*/  IMAD R0, R7, UR8, R2 ;  /* 0x0000000807007c24 */ /* 0x002fe4000f8e0202 */
[----:B------:R-:W-:-:S03]  /*0700*/  IMAD.U32 R2, RZ, RZ, UR9 ;  /* 0x00000009ff027e24 */ /* 0x000fc6000f8e00ff */
[----:B------:R-:W-:Y:S02]  /*0710*/  ISETP.GE.AND P1, PT, R0, UR4, PT ;  /* 0x0000000400007c0c */ /* 0x000fe4000bf26270 */
[----:B------:R-:W-:-:S11]  /*0720*/  ISETP.LT.OR P0, PT, R2, UR6, P0 ;  /* 0x0000000602007c0c */ /* 0x000fd60008701670 */
[----:B------:R-:W-:Y:S05]  /*0730*/  @P1 BRA `(.L_x_111) ;  /* 0x0000000000281947 */ /* 0x000fea0003800000 */
[----:B------:R-:W0:Y:S01]  /*0740*/  LDC.64 R4, c[0x0][0x3b0] ;  /* 0x0000ec00ff047b82 */ /* 0x000e220000000a00 */
[----:B------:R-:W1:Y:S01]  /*0750*/  LDCU UR7, c[0x0][0x370] ;  /* 0x00006e00ff0777ac */ /* 0x000e620008000800 */
[----:B------:R-:W-:Y:S02]  /*0760*/  IMAD.MOV.U32 R9, RZ, RZ, 0x7fffffff ;  /* 0x7fffffffff097424 */ /* 0x000fe400078e00ff */
[----:B-1----:R-:W-:-:S07]  /*0770*/  IMAD R7, R7, UR7, RZ ;  /* 0x0000000707077c24 */ /* 0x002fce000f8e02ff */
.L_x_112:
[----:B-1----:R-:W-:Y:S02]  /*0780*/  VIADD R3, R0, UR5 ;  /* 0x0000000500037c36 */ /* 0x002fe40008000000 */
[----:B------:R-:W-:Y:S02]  /*0790*/  IMAD.IADD R0, R7, 0x1, R0 ;  /* 0x0000000107007824 */ /* 0x000fe400078e0200 */
[----:B0-----:R-:W-:-:S03]  /*07a0*/  IMAD.WIDE R2, R3, 0x4, R4 ;  /* 0x0000000403027825 */ /* 0x001fc600078e0204 */
[----:B------:R-:W-:Y:S02]  /*07b0*/  ISETP.GE.AND P1, PT, R0, UR4, PT ;  /* 0x0000000400007c0c */ /* 0x000fe4000bf26270 */
[----:B------:R1:W-:Y:S11]  /*07c0*/  STG.E desc[UR14][R2.64], R9 ;  /* 0x0000000902007986 */ /* 0x0003f6000c10190e */
[----:B------:R-:W-:Y:S05]  /*07d0*/  @!P1 BRA `(.L_x_112) ;  /* 0xfffffffc00e89947 */ /* 0x000fea000383ffff */
.L_x_111:
[----:B------:R-:W-:Y:S05]  /*07e0*/  BSYNC.RECONVERGENT B0 ;  /* 0x0000000000007941 */ /* 0x000fea0003800200 */
.L_x_110:
[----:B------:R-:W-:Y:S06]  /*07f0*/  BAR.SYNC.DEFER_BLOCKING 0x0 ;  /* 0x0000000000007b1d */ /* 0x000fec0000010000 */
[----:B------:R-:W-:Y:S05]  /*0800*/  @P0 EXIT ;  /* 0x000000000000094d */ /* 0x000fea0003800000 */
[----:B------:R-:W-:Y:S02]  /*0810*/  VIADD R22, R10, 0x1 ;  /* 0x000000010a167836 */ /* 0x000fe40000000000 */
[----:B-1----:R-:W-:Y:S02]  /*0820*/  IMAD.MOV.U32 R2, RZ, RZ, 0x1 ;  /* 0x00000001ff027424 */ /* 0x002fe400078e00ff */
[----:B------:R-:W0:Y:S08]  /*0830*/  I2F.F64.U32 R8, R22 ;  /* 0x0000001600087312 */ /* 0x000e300000201800 */
        /* <DEDUP_REMOVED lines=12> */
[----:B------:R-:W-:Y:S01]  /*0900*/  IMAD.MOV.U32 R16, RZ, RZ, R8 ;  /* 0x000000ffff107224 */ /* 0x000fe200078e0008 */
[----:B------:R-:W-:Y:S01]  /*0910*/  MOV R0, 0x950 ;  /* 0x0000095000007802 */ /* 0x000fe20000000f00 */
[----:B------:R-:W-:Y:S02]  /*0920*/  IMAD.MOV.U32 R6, RZ, RZ, RZ ;  /* 0x000000ffff067224 */ /* 0x000fe400078e00ff */
[----:B------:R-:W-:-:S07]  /*0930*/  IMAD.MOV.U32 R7, RZ, RZ, 0x40000000 ;  /* 0x40000000ff077424 */ /* 0x000fce00078e00ff */
[----:B------:R-:W-:Y:S05]  /*0940*/  CALL.REL.NOINC `($__internal_3_$__cuda_sm20_div_rn_f64_full) ;  /* 0x0000003000d47944 */ /* 0x000fea0003c00000 */
[----:B------:R-:W-:Y:S02]  /*0950*/  IMAD.MOV.U32 R4, RZ, RZ, R6 ;  /* 0x000000ffff047224 */ /* 0x000fe400078e0006 */
[----:B------:R-:W-:-:S07]  /*0960*/  IMAD.MOV.U32 R5, RZ, RZ, R7 ;  /* 0x000000ffff057224 */ /* 0x000fce00078e0007 */
.L_x_113:
[----:B------:R-:W-:Y:S01]  /*0970*/  UIADD3 UR4, UPT, UPT, UR12, 0x1, URZ ;  /* 0x000000010c047890 */ /* 0x000fe2000fffe0ff */
[----:B------:R-:W-:-:S08]  /*0980*/  IMAD.MOV.U32 R2, RZ, RZ, 0x1 ;  /* 0x00000001ff027424 */ /* 0x000fd000078e00ff */
[----:B------:R-:W0:Y:S08]  /*0990*/  I2F.F64.U32 R8, UR4 ;  /* 0x0000000400087d12 */ /* 0x000e300008201800 */
        /* <DEDUP_REMOVED lines=19> */
.L_x_114:
[----:B------:R-:W-:Y:S01]  /*0ad0*/  UISETP.GE.U32.AND UP0, UPT, UR12, 0x10, UPT ;  /* 0x000000100c00788c */ /* 0x000fe2000bf06070 */
[----:B------:R-:W-:Y:S01]  /*0ae0*/  DADD R12, -R4, 1 ;  /* 0x3ff00000040c7429 */ /* 0x000fe20000000100 */
[----:B------:R-:W-:Y:S01]  /*0af0*/  CS2R R16, SRZ ;  /* 0x0000000000107805 */ /* 0x000fe2000001ff00 */
[----:B------:R-:W-:Y:S01]  /*0b00*/  IMAD.MOV.U32 R7, RZ, RZ, RZ ;  /* 0x000000ffff077224 */ /* 0x000fe200078e00ff */
[----:B------:R-:W-:Y:S01]  /*0b10*/  CS2R R20, SRZ ;  /* 0x0000000000147805 */ /* 0x000fe2000001ff00 */
[----:B------:R-:W-:-:S04]  /*0b20*/  ULOP3.LUT UP1, URZ, UR12, 0xf, URZ, 0xc0, !UPT ;  /* 0x0000000f0cff7892 */ /* 0x000fc8000f82c0ff */
[----:B------:R-:W-:Y:S07]  /*0b30*/  BRA.U !UP0, `(.L_x_115) ;  /* 0x0000000908307547 */ /* 0x000fee000b800000 */
[----:B------:R-:W0:Y:S01]  /*0b40*/  LDC.64 R18, c[0x0][0x380] ;  /* 0x0000e000ff127b82 */ /* 0x000e220000000a00 */
[----:B------:R-:W1:Y:S01]  /*0b50*/  LDCU UR7, c[0x0][0x394] ;  /* 0x00007280ff0777ac */ /* 0x000e620008000800 */
[----:B------:R-:W-:Y:S02]  /*0b60*/  IADD3 R8, PT, PT, -R10, UR12, RZ ;  /* 0x0000000c0a087c10 */ /* 0x000fe4000fffe1ff */
[----:B------:R-:W-:Y:S01]  /*0b70*/  CS2R R16, SRZ ;  /* 0x0000000000107805 */ /* 0x000fe2000001ff00 */
[----:B------:R-:W-:-:S06]  /*0b80*/  ULOP3.LUT UR4, UR12, 0x7ffffff0, URZ, 0xc0, !UPT ;  /* 0x7ffffff00c047892 */ /* 0x000fcc000f8ec0ff */
[----:B------:R-:W-:Y:S01]  /*0b90*/  IMAD.U32 R7, RZ, RZ, UR4 ;  /* 0x00000004ff077e24 */ /* 0x000fe2000f8e00ff */
[----:B------:R-:W-:Y:S01]  /*0ba0*/  UMOV UR4, URZ ;  /* 0x000000ff00047c82 */ /* 0x000fe20008000000 */
[----:B-1----:R-:W-:-:S07]  /*0bb0*/  IMAD.U32 R6, RZ, RZ, UR7 ;  /* 0x00000007ff067e24 */ /* 0x002fce000f8e00ff */
.L_x_116:
[----:B0-----:R-:W-:-:S05]  /*0bc0*/  IMAD.WIDE R24, R6, 0x4, R18 ;  /* 0x0000000406187825 */ /* 0x001fca00078e0212 */
[----:B------:R-:W2:Y:S04]  /*0bd0*/  LDG.E.CONSTANT R35, desc[UR14][R24.64+0x4] ;  /* 0x0000040e18237981 */ /* 0x000ea8000c1e9900 */
[----:B------:R-:W3:Y:S04]  /*0be0*/  LDG.E.CONSTANT R36, desc[UR14][R24.64] ;  /* 0x0000000e18247981 */ /* 0x000ee8000c1e9900 */
[----:B------:R-:W4:Y:S04]  /*0bf0*/  LDG.E.CONSTANT R15, desc[UR14][R24.64+0x8] ;  /* 0x0000080e180f7981 */ /* 0x000f28000c1e9900 */
[----:B------:R-:W5:Y:S04]  /*0c00*/  LDG.E.CONSTANT R9, desc[UR14][R24.64+0xc] ;  /* 0x00000c0e18097981 */ /* 0x000f68000c1e9900 */
        /* <DEDUP_REMOVED lines=9> */
[----:B------:R-:W5:Y:S01]  /*0ca0*/  LDG.E.CONSTANT R37, desc[UR14][R24.64+0x3c] ;  /* 0x00003c0e18257981 */ /* 0x000f62000c1e9900 */
[----:B------:R-:W-:Y:S01]  /*0cb0*/  ISETP.LE.AND P0, PT, R8, UR4, PT ;  /* 0x0000000408007c0c */ /* 0x000fe2000bf03270 */
[----:B------:R-:W-:Y:S01]  /*0cc0*/  UIADD3 UR7, UPT, UPT, UR4, 0x1, URZ ;  /* 0x0000000104077890 */ /* 0x000fe2000fffe0ff */
[----:B--2---:R0:W-:Y:S02]  /*0cd0*/  F2F.F64.F32 R26, R35 ;  /* 0x00000023001a7310 */ /* 0x0041e40000201800 */
[----:B0-----:R-:W2:Y:S06]  /*0ce0*/  LDG.E.CONSTANT R35, desc[UR14][R24.64+0x34] ;  /* 0x0000340e18237981 */ /* 0x001eac000c1e9900 */
[----:B---3--:R0:W1:Y:S02]  /*0cf0*/  F2F.F64.F32 R28, R36 ;  /* 0x00000024001c7310 */ /* 0x0080640000201800 */
[----:B0-----:R0:W3:Y:S01]  /*0d00*/  LDG.E.CONSTANT R36, desc[UR14][R24.64+0x38] ;  /* 0x0000380e18247981 */ /* 0x0010e2000c1e9900 */
[----:B-1----:R-:W-:-:S02]  /*0d10*/  DADD R20, R28, R20 ;  /* 0x000000001c147229 */ /* 0x002fc40000000014 */
[----:B------:R-:W-:-:S10]  /*0d20*/  DADD R28, R28, R16 ;  /* 0x000000001c1c7229 */ /* 0x000fd40000000010 */
[----:B------:R-:W-:Y:S02]  /*0d30*/  FSEL R28, R16, R28, !P0 ;  /* 0x0000001c101c7208 */ /* 0x000fe40004000000 */
[----:B------:R-:W-:-:S06]  /*0d40*/  FSEL R29, R17, R29, !P0 ;  /* 0x0000001d111d7208 */ /* 0x000fcc0004000000 */
[----:B------:R-:W-:Y:S01]  /*0d50*/  DADD R28, R26, R28 ;  /* 0x000000001a1c7229 */ /* 0x000fe2000000001c */
[----:B------:R-:W-:Y:S01]  /*0d60*/  ISETP.LE.AND P0, PT, R8, UR7, PT ;  /* 0x0000000708007c0c */ /* 0x000fe2000bf03270 */
[----:B------:R-:W-:-:S08]  /*0d70*/  DADD R20, R20, R26 ;  /* 0x0000000014147229 */ /* 0x000fd0000000001a */
[----:B------:R-:W-:Y:S02]  /*0d80*/  FSEL R26, R16, R28, !P0 ;  /* 0x0000001c101a7208 */ /* 0x000fe40004000000 */
[----:B------:R-:W-:Y:S02]  /*0d90*/  FSEL R27, R17, R29, !P0 ;  /* 0x0000001d111b7208 */ /* 0x000fe40004000000 */
[----:B----4-:R-:W1:Y:S01]  /*0da0*/  F2F.F64.F32 R28, R15 ;  /* 0x0000000f001c7310 */ /* 0x010e620000201800 */
[----:B------:R-:W-:-:S06]  /*0db0*/  UIADD3 UR7, UPT, UPT, UR4, 0x2, URZ ;  /* 0x0000000204077890 */ /* 0x000fcc000fffe0ff */
[----:B------:R-:W-:Y:S01]  /*0dc0*/  ISETP.LE.AND P0, PT, R8, UR7, PT ;  /* 0x0000000708007c0c */ /* 0x000fe2000bf03270 */
[----:B-1----:R-:W-:Y:S02]  /*0dd0*/  DADD R20, R20, R28 ;  /* 0x0000000014147229 */ /* 0x002fe4000000001c */
[----:B------:R-:W-:Y:S01]  /*0de0*/  DADD R26, R28, R26 ;  /* 0x000000001c1a7229 */ /* 0x000fe2000000001a */
[----:B-----5:R-:W1:Y:S01]  /*0df0*/  F2F.F64.F32 R28, R9 ;  /* 0x00000009001c7310 */ /* 0x020e620000201800 */
[----:B------:R-:W-:-:S08]  /*0e00*/  UIADD3 UR7, UPT, UPT, UR4, 0x3, URZ ;  /* 0x0000000304077890 */ /* 0x000fd0000fffe0ff */
[----:B------:R-:W-:Y:S02]  /*0e10*/  FSEL R26, R16, R26, !P0 ;  /* 0x0000001a101a7208 */ /* 0x000fe40004000000 */
[----:B------:R-:W-:Y:S01]  /*0e20*/  FSEL R27, R17, R27, !P0 ;  /* 0x0000001b111b7208 */ /* 0x000fe20004000000 */
[----:B-1----:R-:W-:-:S05]  /*0e30*/  DADD R20, R20, R28 ;  /* 0x0000000014147229 */ /* 0x002fca000000001c */
[----:B------:R-:W-:Y:S01]  /*0e40*/  DADD R26, R28, R26 ;  /* 0x000000001c1a7229 */ /* 0x000fe2000000001a */
[----:B------:R-:W1:Y:S01]  /*0e50*/  F2F.F64.F32 R28, R11 ;  /* 0x0000000b001c7310 */ /* 0x000e620000201800 */
[----:B------:R-:W-:Y:S01]  /*0e60*/  ISETP.LE.AND P0, PT, R8, UR7, PT ;  /* 0x0000000708007c0c */ /* 0x000fe2000bf03270 */
[----:B------:R-:W-:-:S07]  /*0e70*/  UIADD3 UR7, UPT, UPT, UR4, 0x4, URZ ;  /* 0x0000000404077890 */ /* 0x000fce000fffe0ff */
[----:B0-----:R-:W-:Y:S02]  /*0e80*/  FSEL R24, R16, R26, !P0 ;  /* 0x0000001a10187208 */ /* 0x001fe40004000000 */
[----:B------:R-:W-:Y:S02]  /*0e90*/  FSEL R25, R17, R27, !P0 ;  /* 0x0000001b11197208 */ /* 0x000fe40004000000 */
[----:B------:R-:W0:Y:S04]  /*0ea0*/  F2F.F64.F32 R26, R33 ;  /* 0x00000021001a7310 */ /* 0x000e280000201800 */
[----:B-1----:R-:W-:Y:S01]  /*0eb0*/  DADD R24, R28, R24 ;  /* 0x000000001c187229 */ /* 0x002fe20000000018 */
[----:B------:R-:W-:Y:S01]  /*0ec0*/  ISETP.LE.AND P0, PT, R8, UR7, PT ;  /* 0x0000000708007c0c */ /* 0x000fe2000bf03270 */
[----:B------:R-:W-:Y:S01]  /*0ed0*/  DADD R20, R20, R28 ;  /* 0x0000000014147229 */ /* 0x000fe2000000001c */
[----:B------:R-:W-:-:S07]  /*0ee0*/  UIADD3 UR7, UPT, UPT, UR4, 0x5, URZ ;  /* 0x0000000504077890 */ /* 0x000fce000fffe0ff */
[----:B------:R-:W-:Y:S02]  /*0ef0*/  FSEL R24, R16, R24, !P0 ;  /* 0x0000001810187208 */ /* 0x000fe40004000000 */
[----:B------:R-:W-:Y:S01]  /*0f00*/  FSEL R25, R17, R25, !P0 ;  /* 0x0000001911197208 */ /* 0x000fe20004000000 */
[----:B------:R-:W1:Y:S05]  /*0f10*/  F2F.F64.F32 R28, R0 ;  /* 0x00000000001c7310 */ /* 0x000e6a0000201800 */
[----:B0-----:R-:W-:Y:S01]  /*0f20*/  DADD R24, R26, R24 ;  /* 0x000000001a187229 */ /* 0x001fe20000000018 */
[----:B------:R-:W-:Y:S01]  /*0f30*/  ISETP.LE.AND P0, PT, R8, UR7, PT ;  /* 0x0000000708007c0c */ /* 0x000fe2000bf03270 */
[----:B------:R-:W-:Y:S01]  /*0f40*/  UIADD3 UR7, UPT, UPT, UR4, 0x6, URZ ;  /* 0x0000000604077890 */ /* 0x000fe2000fffe0ff */
[----:B------:R-:W0:Y:S07]  /*0f50*/  F2F.F64.F32 R32, R32 ;  /* 0x0000002000207310 */ /* 0x000e2e0000201800 */
[----:B------:R-:W-:-:S02]  /*0f60*/  FSEL R24, R16, R24, !P0 ;  /* 0x0000001810187208 */ /* 0x000fc40004000000 */
[----:B------:R-:W-:-:S06]  /*0f70*/  FSEL R25, R17, R25, !P0 ;  /* 0x0000001911197208 */ /* 0x000fcc0004000000 */
[----:B-1----:R-:W-:Y:S01]  /*0f80*/  DADD R24, R28, R24 ;  /* 0x000000001c187229 */ /* 0x002fe20000000018 */
[----:B------:R-:W-:Y:S01]  /*0f90*/  ISETP.LE.AND P0, PT, R8, UR7, PT ;  /* 0x0000000708007c0c */ /* 0x000fe2000bf03270 */
[----:B------:R-:W-:Y:S01]  /*0fa0*/  UIADD3 UR7, UPT, UPT, UR4, 0x7, URZ ;  /* 0x0000000704077890 */ /* 0x000fe2000fffe0ff */
[----:B------:R-:W1:Y:S07]  /*0fb0*/  F2F.F64.F32 R14, R14 ;  /* 0x0000000e000e7310 */ /* 0x000e6e0000201800 */
[----:B------:R-:W-:-:S02]  /*0fc0*/  FSEL R24, R16, R24, !P0 ;  /* 0x0000001810187208 */ /* 0x000fc40004000000 */
[----:B------:R-:W-:-:S06]  /*0fd0*/  FSEL R25, R17, R25, !P0 ;  /* 0x0000001911197208 */ /* 0x000fcc0004000000 */
[----:B0-----:R-:W-:Y:S01]  /*0fe0*/  DADD R24, R32, R24 ;  /* 0x0000000020187229 */ /* 0x001fe20000000018 */
[----:B------:R-:W-:Y:S01]  /*0ff0*/  ISETP.LE.AND P0, PT, R8, UR7, PT ;  /* 0x0000000708007c0c */ /* 0x000fe2000bf03270 */
[----:B------:R-:W-:Y:S01]  /*1000*/  DADD R20, R20, R26 ;  /* 0x0000000014147229 */ /* 0x000fe2000000001a */
[----:B------:R-:W-:-:S07]  /*1010*/  UIADD3 UR7, UPT, UPT, UR4, 0x8, URZ ;  /* 0x0000000804077890 */ /* 0x000fce000fffe0ff */
[----:B------:R-:W-:Y:S02]  /*1020*/  FSEL R24, R16, R24, !P0 ;  /* 0x0000001810187208 */ /* 0x000fe40004000000 */
[----:B------:R-:W-:Y:S01]  /*1030*/  FSEL R25, R17, R25, !P0 ;  /* 0x0000001911197208 */ /* 0x000fe20004000000 */
[----:B------:R-:W0:Y:S05]  /*1040*/  F2F.F64.F32 R26, R31 ;  /* 0x0000001f001a7310 */ /* 0x000e2a0000201800 */
        /* <DEDUP_REMOVED lines=22> */
[----:B------:R-:W-:Y:S01]  /*11b0*/  DADD R20, R20, R14 ;  /* 0x0000000014147229 */ /* 0x000fe2000000000e */
[----:B------:R-:W-:-:S07]  /*11c0*/  UIADD3 UR7, UPT, UPT, UR4, 0xc, URZ ;  /* 0x0000000c04077890 */ /* 0x000fce000fffe0ff */
[----:B------:R-:W-:Y:S02]  /*11d0*/  FSEL R24, R16, R24, !P0 ;  /* 0x0000001810187208 */ /* 0x000fe40004000000 */
[----:B------:R-:W-:-:S06]  /*11e0*/  FSEL R25, R17, R25, !P0 ;  /* 0x0000001911197208 */ /* 0x000fcc0004000000 */
[----:B-1----:R-:W-:Y:S01]  /*11f0*/  DADD R24, R32, R24 ;  /* 0x0000000020187229 */ /* 0x002fe20000000018 */
[----:B------:R-:W-:Y:S01]  /*1200*/  ISETP.LE.AND P0, PT, R8, UR7, PT ;  /* 0x0000000708007c0c */ /* 0x000fe2000bf03270 */
[----:B------:R-:W-:Y:S01]  /*1210*/  DADD R20, R20, R26 ;  /* 0x0000000014147229 */ /* 0x000fe2000000001a */
[----:B------:R-:W-:-:S07]  /*1220*/  UIADD3 UR7, UPT, UPT, UR4, 0xd, URZ ;  /* 0x0000000d04077890 */ /* 0x000fce000fffe0ff */
[----:B------:R-:W-:Y:S02]  /*1230*/  FSEL R24, R16, R24, !P0 ;  /* 0x0000001810187208 */ /* 0x000fe40004000000 */
[----:B------:R-:W-:Y:S01]  /*1240*/  FSEL R25, R17, R25, !P0 ;  /* 0x0000001911197208 */ /* 0x000fe20004000000 */
[----:B------:R-:W-:Y:S01]  /*1250*/  DADD R20, R20, R28 ;  /* 0x0000000014147229 */ /* 0x000fe2000000001c */
[----:B------:R-:W-:Y:S01]  /*1260*/  ISETP.LE.AND P0, PT, R8, UR7, PT ;  /* 0x0000000708007c0c */ /* 0x000fe2000bf03270 */
[----:B------:R-:W-:-:S06]  /*1270*/  UIADD3 UR7, UPT, UPT, UR4, 0xe, URZ ;  /* 0x0000000e04077890 */ /* 0x000fcc000fffe0ff */
[----:B------:R-:W-:Y:S01]  /*1280*/  DADD R20, R20, R30 ;  /* 0x0000000014147229 */ /* 0x000fe2000000001e */
[----:B--2---:R-:W0:Y:S02]  /*1290*/  F2F.F64.F32 R14, R35 ;  /* 0x00000023000e7310 */ /* 0x004e240000201800 */
[----:B0-----:R-:W-:-:S06]  /*12a0*/  DADD R26, R14, R24 ;  /* 0x000000000e1a7229 */ /* 0x001fcc0000000018 */
[----:B---3--:R-:W0:Y:S01]  /*12b0*/  F2F.F64.F32 R24, R36 ;  /* 0x0000002400187310 */ /* 0x008e220000201800 */
[----:B------:R-:W-:-:S03]  /*12c0*/  DADD R32, R20, R32 ;  /* 0x0000000014207229 */ /* 0x000fc60000000020 */
[----:B------:R-:W-:Y:S02]  /*12d0*/  FSEL R26, R16, R26, !P0 ;  /* 0x0000001a101a7208 */ /* 0x000fe40004000000 */
[----:B------:R-:W-:Y:S02]  /*12e0*/  FSEL R27, R17, R27, !P0 ;  /* 0x0000001b111b7208 */ /* 0x000fe40004000000 */
[----:B------:R-:W1:Y:S01]  /*12f0*/  F2F.F64.F32 R20, R37 ;  /* 0x0000002500147310 */ /* 0x000e620000201800 */
[----:B------:R-:W-:-:S03]  /*1300*/  ISETP.LE.AND P0, PT, R8, UR7, PT ;  /* 0x0000000708007c0c */ /* 0x000fc6000bf03270 */
[----:B0-----:R-:W-:Y:S01]  /*1310*/  DADD R26, R24, R26 ;  /* 0x00000000181a7229 */ /* 0x001fe2000000001a */
[----:B------:R-:W-:Y:S02]  /*1320*/  UIADD3 UR7, UPT, UPT, UR4, 0xf, URZ ;  /* 0x0000000f04077890 */ /* 0x000fe4000fffe0ff */
[----:B------:R-:W-:Y:S01]  /*1330*/  UIADD3 UR4, UPT, UPT, UR4, 0x10, URZ ;  /* 0x0000001004047890 */ /* 0x000fe2000fffe0ff */
[----:B------:R-:W-:-:S05]  /*1340*/  DADD R32, R32, R14 ;  /* 0x0000000020207229 */ /* 0x000fca000000000e */
[----:B------:R-:W-:Y:S02]  /*1350*/  ISETP.NE.AND P1, PT, R7, UR4, PT ;  /* 0x0000000407007c0c */ /* 0x000fe4000bf25270 */
[----:B------:R-:W-:Y:S02]  /*1360*/  FSEL R14, R16, R26, !P0 ;  /* 0x0000001a100e7208 */ /* 0x000fe40004000000 */
[----:B------:R-:W-:Y:S01]  /*1370*/  FSEL R15, R17, R27, !P0 ;  /* 0x0000001b110f7208 */ /* 0x000fe20004000000 */
[----:B------:R-:W-:-:S05]  /*1380*/  DADD R32, R32, R24 ;  /* 0x0000000020207229 */ /* 0x000fca0000000018 */
[----:B-1----:R-:W-:Y:S01]  /*1390*/  DADD R14, R20, R14 ;  /* 0x00000000140e7229 */ /* 0x002fe2000000000e */
[----:B------:R-:W-:Y:S02]  /*13a0*/  ISETP.LE.AND P0, PT, R8, UR7, PT ;  /* 0x0000000708007c0c */ /* 0x000fe4000bf03270 */
[----:B------:R-:W-:Y:S01]  /*13b0*/  DADD R20, R32, R20 ;  /* 0x0000000020147229 */ /* 0x000fe20000000014 */
[----:B------:R-:W-:-:S06]  /*13c0*/  VIADD R6, R6, 0x10 ;  /* 0x0000001006067836 */ /* 0x000fcc0000000000 */
[----:B------:R-:W-:Y:S02]  /*13d0*/  FSEL R16, R16, R14, !P0 ;  /* 0x0000000e10107208 */ /* 0x000fe40004000000 */
[----:B------:R-:W-:Y:S01]  /*13e0*/  FSEL R17, R17, R15, !P0 ;  /* 0x0000000f11117208 */ /* 0x000fe20004000000 */
[----:B------:R-:W-:Y:S06]  /*13f0*/  @P1 BRA `(.L_x_116) ;  /* 0xfffffff400f01947 */ /* 0x000fec000383ffff */
.L_x_115:
[----:B------:R-:W-:Y:S05]  /*1400*/  BRA.U !UP1, `(.L_x_117) ;  /* 0x0000000909247547 */ /* 0x000fea000b800000 */
[----:B------:R-:W-:Y:S02]  /*1410*/  ULOP3.LUT UR4, UR12, 0xf, URZ, 0xc0, !UPT ;  /* 0x0000000f0c047892 */ /* 0x000fe4000f8ec0ff */
[----:B------:R-:W-:Y:S02]  /*1420*/  ULOP3.LUT UP1, URZ, UR12, 0x7, URZ, 0xc0, !UPT ;  /* 0x000000070cff7892 */ /* 0x000fe4000f82c0ff */
[----:B------:R-:W-:-:S09]  /*1430*/  UISETP.GE.U32.AND UP0, UPT, UR4, 0x8, UPT ;  /* 0x000000080400788c */ /* 0x000fd2000bf06070 */
[----:B------:R-:W-:Y:S05]  /*1440*/  BRA.U !UP0, `(.L_x_118) ;  /* 0x0000000508147547 */ /* 0x000fea000b800000 */
[----:B------:R-:W0:Y:S01]  /*1450*/  LDC.64 R24, c[0x0][0x380] ;  /* 0x0000e000ff187b82 */ /* 0x000e220000000a00 */
[----:B------:R-:W1:Y:S02]  /*1460*/  LDCU UR4, c[0x0][0x394] ;  /* 0x00007280ff0477ac */ /* 0x000e640008000800 */
[----:B-1----:R-:W-:-:S04]  /*1470*/  VIADD R9, R7, UR4 ;  /* 0x0000000407097c36 */ /* 0x002fc80008000000 */
[----:B0-----:R-:W-:-:S05]  /*1480*/  IMAD.WIDE R24, R9, 0x4, R24 ;  /* 0x0000000409187825 */ /* 0x001fca00078e0218 */
[----:B------:R-:W2:Y:S04]  /*1490*/  LDG.E.CONSTANT R26, desc[UR14][R24.64] ;  /* 0x0000000e181a7981 */ /* 0x000ea8000c1e9900 */
[----:B------:R-:W3:Y:S04]  /*14a0*/  LDG.E.CONSTANT R8, desc[UR14][R24.64+0x4] ;  /* 0x0000040e18087981 */ /* 0x000ee8000c1e9900 */
[----:B------:R-:W4:Y:S04]  /*14b0*/  LDG.E.CONSTANT R32, desc[UR14][R24.64+0x8] ;  /* 0x0000080e18207981 */ /* 0x000f28000c1e9900 */
[----:B------:R-:W5:Y:S04]  /*14c0*/  LDG.E.CONSTANT R31, desc[UR14][R24.64+0xc] ;  /* 0x00000c0e181f7981 */ /* 0x000f68000c1e9900 */
[----:B------:R-:W5:Y:S04]  /*14d0*/  LDG.E.CONSTANT R30, desc[UR14][R24.64+0x10] ;  /* 0x0000100e181e7981 */ /* 0x000f68000c1e9900 */
[----:B------:R-:W4:Y:S04]  /*14e0*/  LDG.E.CONSTANT R6, desc[UR14][R24.64+0x14] ;  /* 0x0000140e18067981 */ /* 0x000f28000c1e9900 */
[----:B------:R-:W5:Y:S04]  /*14f0*/  LDG.E.CONSTANT R23, desc[UR14][R24.64+0x18] ;  /* 0x0000180e18177981 */ /* 0x000f68000c1e9900 */
[----:B------:R0:W5:Y:S01]  /*1500*/  LDG.E.CONSTANT R11, desc[UR14][R24.64+0x1c] ;  /* 0x00001c0e180b7981 */ /* 0x000162000c1e9900 */
[----:B------:R-:W-:Y:S01]  /*1510*/  IADD3 R0, PT, PT, -R10, UR12, RZ ;  /* 0x0000000c0a007c10 */ /* 0x000fe2000fffe1ff */
[----:B------:R-:W-:-:S02]  /*1520*/  VIADD R29, R7, 0x1 ;  /* 0x00000001071d7836 */ /* 0x000fc40000000000 */
[C---:B------:R-:W-:Y:S01]  /*1530*/  VIADD R33, R7.reuse, 0x3 ;  /* 0x0000000307217836 */ /* 0x040fe20000000000 */
[----:B------:R-:W-:Y:S01]  /*1540*/  ISETP.GE.AND P0, PT, R7, R0, PT ;  /* 0x000000000700720c */ /* 0x000fe20003f06270 */
[----:B--2---:R-:W1:Y:S08]  /*1550*/  F2F.F64.F32 R26, R26 ;  /* 0x0000001a001a7310 */ /* 0x004e700000201800 */
[----:B---3--:R-:W2:Y:S01]  /*1560*/  F2F.F64.F32 R8, R8 ;  /* 0x0000000800087310 */ /* 0x008ea20000201800 */
[----:B-1----:R-:W-:-:S02]  /*1570*/  DADD R14, R26, R16 ;  /* 0x000000001a0e7229 */ /* 0x002fc40000000010 */
[----:B------:R-:W-:-:S05]  /*1580*/  DADD R20, R20, R26 ;  /* 0x0000000014147229 */ /* 0x000fca000000001a */
[----:B----4-:R-:W-:Y:S03]  /*1590*/  F2F.F64.F32 R26, R6 ;  /* 0x00000006001a7310 */ /* 0x010fe60000201800 */
[----:B------:R-:W-:Y:S01]  /*15a0*/  FSEL R18, R16, R14, !P0 ;  /* 0x0000000e10127208 */ /* 0x000fe20004000000 */
[----:B--2---:R-:W-:Y:S01]  /*15b0*/  DADD R20, R20, R8 ;  /* 0x0000000014147229 */ /* 0x004fe20000000008 */
[----:B------:R-:W-:-:S03]  /*15c0*/  FSEL R19, R17, R15, !P0 ;  /* 0x0000000f11137208 */ /* 0x000fc60004000000 */
[----:B------:R-:W1:Y:S01]  /*15d0*/  F2F.F64.F32 R14, R32 ;  /* 0x00000020000e7310 */ /* 0x000e620000201800 */
[----:B------:R-:W-:Y:S01]  /*15e0*/  ISETP.GE.AND P0, PT, R29, R0, PT ;  /* 0x000000001d00720c */ /* 0x000fe20003f06270 */
[----:B------:R-:W-:Y:S01]  /*15f0*/  VIADD R29, R7, 0x2 ;  /* 0x00000002071d7836 */ /* 0x000fe20000000000 */
[----:B------:R-:W-:-:S10]  /*1600*/  DADD R18, R8, R18 ;  /* 0x0000000008127229 */ /* 0x000fd40000000012 */
[----:B0-----:R-:W-:Y:S01]  /*1610*/  FSEL R24, R16, R18, !P0 ;  /* 0x0000001210187208 */ /* 0x001fe20004000000 */
[----:B-1----:R-:W-:Y:S01]  /*1620*/  DADD R20, R20, R14 ;  /* 0x0000000014147229 */ /* 0x002fe2000000000e */
[----:B------:R-:W-:Y:S02]  /*1630*/  FSEL R25, R17, R19, !P0 ;  /* 0x0000001311197208 */ /* 0x000fe40004000000 */
[----:B-----5:R0:W1:Y:S01]  /*1640*/  F2F.F64.F32 R18, R31 ;  /* 0x0000001f00127310 */ /* 0x0200620000201800 */
[----:B------:R-:W-:-:S03]  /*1650*/  ISETP.GE.AND P0, PT, R29, R0, PT ;  /* 0x000000001d00720c */ /* 0x000fc60003f06270 */
[----:B------:R-:W-:Y:S01]  /*1660*/  DADD R24, R14, R24 ;  /* 0x000000000e187229 */ /* 0x000fe20000000018 */
[----:B0-----:R-:W-:-:S09]  /*1670*/  VIADD R31, R7, 0x4 ;  /* 0x00000004071f7836 */ /* 0x001fd20000000000 */
[----:B------:R-:W-:Y:S01]  /*1680*/  FSEL R28, R16, R24, !P0 ;  /* 0x00000018101c7208 */ /* 0x000fe20004000000 */
[----:B-1----:R-:W-:Y:S01]  /*1690*/  DADD R20, R20, R18 ;  /* 0x0000000014147229 */ /* 0x002fe20000000012 */
[----:B------:R-:W-:Y:S02]  /*16a0*/  FSEL R29, R17, R25, !P0 ;  /* 0x00000019111d7208 */ /* 0x000fe40004000000 */
[----:B------:R-:W0:Y:S01]  /*16b0*/  F2F.F64.F32 R24, R30 ;  /* 0x0000001e00187310 */ /* 0x000e220000201800 */
[----:B------:R-:W-:-:S03]  /*16c0*/  ISETP.GE.AND P0, PT, R33, R0, PT ;  /* 0x000000002100720c */ /* 0x000fc60003f06270 */
[----:B------:R-:W-:Y:S01]  /*16d0*/  DADD R28, R18, R28 ;  /* 0x00000000121c7229 */ /* 0x000fe2000000001c */
[----:B------:R-:W-:-:S09]  /*16e0*/  VIADD R19, R7, 0x6 ;  /* 0x0000000607137836 */ /* 0x000fd20000000000 */
[----:B------:R-:W-:Y:S02]  /*16f0*/  FSEL R28, R16, R28, !P0 ;  /* 0x0000001c101c7208 */ /* 0x000fe40004000000 */
[----:B------:R-:W-:Y:S02]  /*1700*/  FSEL R29, R17, R29, !P0 ;  /* 0x0000001d111d7208 */ /* 0x000fe40004000000 */
[----:B------:R-:W-:-:S04]  /*1710*/  ISETP.GE.AND P0, PT, R31, R0, PT ;  /* 0x000000001f00720c */ /* 0x000fc80003f06270 */
[----:B0-----:R-:W-:Y:S02]  /*1720*/  DADD R28, R24, R28 ;  /* 0x00000000181c7229 */ /* 0x001fe4000000001c */
[----:B------:R-:W-:Y:S01]  /*1730*/  DADD R24, R20, R24 ;  /* 0x0000000014187229 */ /* 0x000fe20000000018 */
[----:B------:R-:W-:Y:S07]  /*1740*/  F2F.F64.F32 R20, R11 ;  /* 0x0000000b00147310 */ /* 0x000fee0000201800 */
[----:B------:R-:W-:Y:S01]  /*1750*/  FSEL R8, R16, R28, !P0 ;  /* 0x0000001c10087208 */ /* 0x000fe20004000000 */
[----:B------:R-:W-:Y:S01]  /*1760*/  DADD R24, R24, R26 ;  /* 0x0000000018187229 */ /* 0x000fe2000000001a */
[----:B------:R-:W-:Y:S01]  /*1770*/  FSEL R9, R17, R29, !P0 ;  /* 0x0000001d11097208 */ /* 0x000fe20004000000 */
[----:B------:R-:W-:-:S05]  /*1780*/  VIADD R29, R7, 0x5 ;  /* 0x00000005071d7836 */ /* 0x000fca0000000000 */
[----:B------:R-:W-:Y:S01]  /*1790*/  DADD R14, R26, R8 ;  /* 0x000000001a0e7229 */ /* 0x000fe20000000008 */
[----:B------:R-:W-:Y:S01]  /*17a0*/  ISETP.GE.AND P0, PT, R29, R0, PT ;  /* 0x000000001d00720c */ /* 0x000fe20003f06270 */
[----:B------:R-:W0:Y:S08]  /*17b0*/  F2F.F64.F32 R8, R23 ;  /* 0x0000001700087310 */ /* 0x000e300000201800 */
[----:B------:R-:W-:-:S02]  /*17c0*/  FSEL R14, R16, R14, !P0 ;  /* 0x0000000e100e7208 */ /* 0x000fc40004000000 */
[----:B------:R-:W-:Y:S02]  /*17d0*/  FSEL R15, R17, R15, !P0 ;  /* 0x0000000f110f7208 */ /* 0x000fe40004000000 */
[----:B------:R-:W-:Y:S01]  /*17e0*/  ISETP.GE.AND P0, PT, R19, R0, PT ;  /* 0x000000001300720c */ /* 0x000fe20003f06270 */
[----:B0-----:R-:W-:-:S03]  /*17f0*/  DADD R24, R24, R8 ;  /* 0x0000000018187229 */ /* 0x001fc60000000008 */
[----:B------:R-:W-:-:S10]  /*1800*/  DADD R14, R8, R14 ;  /* 0x00000000080e7229 */ /* 0x000fd4000000000e */
[----:B------:R-:W-:Y:S02]  /*1810*/  FSEL R14, R16, R14, !P0 ;  /* 0x0000000e100e7208 */ /* 0x000fe40004000000 */
[----:B------:R-:W-:-:S06]  /*1820*/  FSEL R15, R17, R15, !P0 ;  /* 0x0000000f110f7208 */ /* 0x000fcc0004000000 */
[----:B------:R-:W-:Y:S01]  /*1830*/  DADD R8, R20, R14 ;  /* 0x0000000014087229 */ /* 0x000fe2000000000e */
[C---:B------:R-:W-:Y:S01]  /*1840*/  VIADD R15, R7.reuse, 0x7 ;  /* 0x00000007070f7836 */ /* 0x040fe20000000000 */
[----:B------:R-:W-:Y:S01]  /*1850*/  DADD R20, R24, R20 ;  /* 0x0000000018147229 */ /* 0x000fe20000000014 */
[----:B------:R-:W-:-:S03]  /*1860*/  VIADD R7, R7, 0x8 ;  /* 0x0000000807077836 */ /* 0x000fc60000000000 */
[----:B------:R-:W-:-:S04]  /*1870*/  ISETP.GE.AND P0, PT, R15, R0, PT ;  /* 0x000000000f00720c */ /* 0x000fc80003f06270 */
[----:B------:R-:W-:Y:S02]  /*1880*/  FSEL R16, R16, R8, !P0 ;  /* 0x0000000810107208 */ /* 0x000fe40004000000 */
[----:B------:R-:W-:-:S07]  /*1890*/  FSEL R17, R17, R9, !P0 ;  /* 0x0000000911117208 */ /* 0x000fce0004000000 */
.L_x_118:
        /* <DEDUP_REMOVED lines=12> */
[----:B------:R4:W5:Y:S01]  /*1960*/  LDG.E.CONSTANT R6, desc[UR14][R14.64+0xc] ;  /* 0x00000c0e0e067981 */ /* 0x000962000c1e9900 */
[----:B------:R-:W-:Y:S01]  /*1970*/  IADD3 R0, PT, PT, -R10, UR12, RZ ;  /* 0x0000000c0a007c10 */ /* 0x000fe2000fffe1ff */
[----:B------:R-:W-:-:S03]  /*1980*/  VIADD R11, R7, 0x1 ;  /* 0x00000001070b7836 */ /* 0x000fc60000000000 */
[----:B------:R-:W-:Y:S01]  /*1990*/  ISETP.GE.AND P0, PT, R7, R0, PT ;  /* 0x000000000700720c */ /* 0x000fe20003f06270 */
[----:B--2---:R-:W0:Y:S08]  /*19a0*/  F2F.F64.F32 R18, R18 ;  /* 0x0000001200127310 */ /* 0x004e300000201800 */
[----:B---3--:R-:W1:Y:S01]  /*19b0*/  F2F.F64.F32 R8, R8 ;  /* 0x0000000800087310 */ /* 0x008e620000201800 */
[----:B0-----:R-:W-:-:S07]  /*19c0*/  DADD R24, R18, R16 ;  /* 0x0000000012187229 */ /* 0x001fce0000000010 */
[----:B----4-:R-:W0:Y:S01]  /*19d0*/  F2F.F64.F32 R14, R23 ;  /* 0x00000017000e7310 */ /* 0x010e220000201800 */
[----:B------:R-:W-:-:S07]  /*19e0*/  DADD R18, R20, R18 ;  /* 0x0000000014127229 */ /* 0x000fce0000000012 */
[----:B-----5:R-:W2:Y:S01]  /*19f0*/  F2F.F64.F32 R20, R6 ;  /* 0x0000000600147310 */ /* 0x020ea20000201800 */
[----:B------:R-:W-:Y:S01]  /*1a00*/  FSEL R24, R16, R24, !P0 ;  /* 0x0000001810187208 */ /* 0x000fe20004000000 */
[----:B-1----:R-:W-:Y:S01]  /*1a10*/  DADD R18, R18, R8 ;  /* 0x0000000012127229 */ /* 0x002fe20000000008 */
[----:B------:R-:W-:Y:S02]  /*1a20*/  FSEL R25, R17, R25, !P0 ;  /* 0x0000001911197208 */ /* 0x000fe40004000000 */
[----:B------:R-:W-:Y:S02]  /*1a30*/  ISETP.GE.AND P0, PT, R11, R0, PT ;  /* 0x000000000b00720c */ /* 0x000fe40003f06270 */
[----:B------:R-:W-:Y:S02]  /*1a40*/  IADD3 R11, PT, PT, R7, 0x2, RZ ;  /* 0x00000002070b7810 */ /* 0x000fe40007ffe0ff */
[----:B------:R-:W-:Y:S02]  /*1a50*/  DADD R24, R8, R24 ;  /* 0x0000000008187229 */ /* 0x000fe40000000018 */
[----:B0-----:R-:W-:-:S08]  /*1a60*/  DADD R18, R18, R14 ;  /* 0x0000000012127229 */ /* 0x001fd0000000000e */
[----:B------:R-:W-:Y:S02]  /*1a70*/  FSEL R24, R16, R24, !P0 ;  /* 0x0000001810187208 */ /* 0x000fe40004000000 */
[----:B------:R-:W-:Y:S02]  /*1a80*/  FSEL R25, R17, R25, !P0 ;  /* 0x0000001911197208 */ /* 0x000fe40004000000 */
[----:B------:R-:W-:Y:S01]  /*1a90*/  ISETP.GE.AND P0, PT, R11, R0, PT ;  /* 0x000000000b00720c */ /* 0x000fe20003f06270 */
[C---:B------:R-:W-:Y:S02]  /*1aa0*/  VIADD R11, R7.reuse, 0x3 ;  /* 0x00000003070b7836 */ /* 0x040fe40000000000 */
[----:B------:R-:W-:Y:S01]  /*1ab0*/  VIADD R7, R7, 0x4 ;  /* 0x0000000407077836 */ /* 0x000fe20000000000 */
[----:B------:R-:W-:-:S10]  /*1ac0*/  DADD R24, R14, R24 ;  /* 0x000000000e187229 */ /* 0x000fd40000000018 */
[----:B------:R-:W-:Y:S02]  /*1ad0*/  FSEL R8, R16, R24, !P0 ;  /* 0x0000001810087208 */ /* 0x000fe40004000000 */
[----:B------:R-:W-:Y:S02]  /*1ae0*/  FSEL R9, R17, R25, !P0 ;  /* 0x0000001911097208 */ /* 0x000fe40004000000 */
[----:B------:R-:W-:-:S04]  /*1af0*/  ISETP.GE.AND P0, PT, R11, R0, PT ;  /* 0x000000000b00720c */ /* 0x000fc80003f06270 */
[----:B--2---:R-:W-:Y:S02]  /*1b00*/  DADD R8, R20, R8 ;  /* 0x0000000014087229 */ /* 0x004fe40000000008 */
[----:B------:R-:W-:-:S08]  /*1b10*/  DADD R20, R18, R20 ;  /* 0x0000000012147229 */ /* 0x000fd00000000014 */
[----:B------:R-:W-:Y:S02]  /*1b20*/  FSEL R16, R16, R8, !P0 ;  /* 0x0000000810107208 */ /* 0x000fe40004000000 */
[----:B------:R-:W-:-:S07]  /*1b30*/  FSEL R17, R17, R9, !P0 ;  /* 0x0000000911117208 */ /* 0x000fce0004000000 */
.L_x_119:
[----:B------:R-:W-:Y:S05]  /*1b40*/  BRA.U !UP1, `(.L_x_117) ;  /* 0x0000000109547547 */ /* 0x000fea000b800000 */
[----:B------:R-:W0:Y:S01]  /*1b50*/  LDC.64 R18, c[0x0][0x380] ;  /* 0x0000e000ff127b82 */ /* 0x000e220000000a00 */
[----:B------:R-:W1:Y:S01]  /*1b60*/  LDCU UR7, c[0x0][0x394] ;  /* 0x00007280ff0777ac */ /* 0x000e620008000800 */
[----:B------:R-:W-:Y:S01]  /*1b70*/  IADD3 R0, PT, PT, -R10, UR12, RZ ;  /* 0x0000000c0a007c10 */ /* 0x000fe2000fffe1ff */
[----:B------:R-:W-:-:S04]  /*1b80*/  ULOP3.LUT UR4, UR12, 0x3, URZ, 0xc0, !UPT ;  /* 0x000000030c047892 */ /* 0x000fc8000f8ec0ff */
[----:B------:R-:W-:Y:S01]  /*1b90*/  UIADD3 UR4, UPT, UPT, -UR4, URZ, URZ ;  /* 0x000000ff04047290 */ /* 0x000fe2000fffe1ff */
[----:B-1----:R-:W-:-:S11]  /*1ba0*/  VIADD R11, R7, UR7 ;  /* 0x00000007070b7c36 */ /* 0x002fd60008000000 */
.L_x_120:
[----:B0-----:R-:W-:-:S06]  /*1bb0*/  IMAD.WIDE R8, R11, 0x4, R18 ;  /* 0x000000040b087825 */ /* 0x001fcc00078e0212 */
[----:B------:R0:W2:Y:S01]  /*1bc0*/  LDG.E.CONSTANT R8, desc[UR14][R8.64] ;  /* 0x0000000e08087981 */ /* 0x0000a2000c1e9900 */
[----:B------:R-:W-:Y:S01]  /*1bd0*/  UIADD3 UR4, UPT, UPT, UR4, 0x1, URZ ;  /* 0x0000000104047890 */ /* 0x000fe2000fffe0ff */
[C---:B------:R-:W-:Y:S01]  /*1be0*/  ISETP.GE.AND P0, PT, R7.reuse, R0, PT ;  /* 0x000000000700720c */ /* 0x040fe20003f06270 */
[----:B------:R-:W-:Y:S02]  /*1bf0*/  VIADD R7, R7, 0x1 ;  /* 0x0000000107077836 */ /* 0x000fe40000000000 */
[----:B------:R-:W-:Y:S01]  /*1c00*/  UISETP.NE.AND UP0, UPT, UR4, URZ, UPT ;  /* 0x000000ff0400728c */ /* 0x000fe2000bf05270 */
[----:B------:R-:W-:Y:S02]  /*1c10*/  VIADD R11, R11, 0x1 ;  /* 0x000000010b0b7836 */ /* 0x000fe40000000000 */
[----:B0-----:R-:W-:Y:S01]  /*1c20*/  IMAD.MOV.U32 R9, RZ, RZ, R17 ;  /* 0x000000ffff097224 */ /* 0x001fe200078e0011 */
[----:B--2---:R0:W1:Y:S02]  /*1c30*/  F2F.F64.F32 R14, R8 ;  /* 0x00000008000e7310 */ /* 0x0040640000201800 */
[----:B0-----:R-:W-:-:S06]  /*1c40*/  IMAD.MOV.U32 R8, RZ, RZ, R16 ;  /* 0x000000ffff087224 */ /* 0x001fcc00078e0010 */
[C---:B-1----:R-:W-:Y:S02]  /*1c50*/  DADD R16, R14.reuse, R8 ;  /* 0x000000000e107229 */ /* 0x042fe40000000008 */
[----:B------:R-:W-:-:S08]  /*1c60*/  DADD R20, R14, R20 ;  /* 0x000000000e147229 */ /* 0x000fd00000000014 */
[----:B------:R-:W-:Y:S02]  /*1c70*/  FSEL R16, R8, R16, !P0 ;  /* 0x0000001008107208 */ /* 0x000fe40004000000 */
[----:B------:R-:W-:Y:S01]  /*1c80*/  FSEL R17, R9, R17, !P0 ;  /* 0x0000001109117208 */ /* 0x000fe20004000000 */
[----:B------:R-:W-:Y:S06]  /*1c90*/  BRA.U UP0, `(.L_x_120) ;  /* 0xfffffffd00c47547 */ /* 0x000fec000b83ffff */
.L_x_117:
[----:B------:R-:W0:Y:S01]  /*1ca0*/  I2F.F64.U32 R8, R10 ;  /* 0x0000000a00087312 */ /* 0x000e220000201800 */
[----:B------:R-:W-:Y:S02]  /*1cb0*/  IMAD.MOV.U32 R6, RZ, RZ, 0x1 ;  /* 0x00000001ff067424 */ /* 0x000fe400078e00ff */
[----:B------:R-:W-:Y:S02]  /*1cc0*/  IMAD.MOV.U32 R18, RZ, RZ, R16 ;  /* 0x000000ffff127224 */ /* 0x000fe400078e0010 */
[----:B------:R-:W-:-:S05]  /*1cd0*/  IMAD.MOV.U32 R19, RZ, RZ, R17 ;  /* 0x000000ffff137224 */ /* 0x000fca00078e0011 */
[----:B------:R-:W-:Y:S01]  /*1ce0*/  FSETP.GEU.AND P1, PT, |R19|, 6.5827683646048100446e-37, PT ;  /* 0x036000001300780b */ /* 0x000fe20003f2e200 */
        /* <DEDUP_REMOVED lines=16> */
[----:B------:R-:W-:Y:S05]  /*1df0*/  CALL.REL.NOINC `($__internal_3_$__cuda_sm20_div_rn_f64_full) ;  /* 0x0000001c00a87944 */ /* 0x000fea0003c00000 */
.L_x_121:
[----:B------:R-:W0:Y:S01]  /*1e00*/  I2F.F64.U32 R16, UR12 ;  /* 0x0000000c00107d12 */ /* 0x000e220008201800 */
[----:B------:R-:W-:Y:S01]  /*1e10*/  IMAD.MOV.U32 R8, RZ, RZ, 0x1 ;  /* 0x00000001ff087424 */ /* 0x000fe200078e00ff */
[----:B------:R-:W-:-:S06]  /*1e20*/  FSETP.GEU.AND P1, PT, |R21|, 6.5827683646048100446e-37, PT ;  /* 0x036000001500780b */ /* 0x000fcc0003f2e200 */
        /* <DEDUP_REMOVED lines=19> */
[----:B------:R-:W-:Y:S02]  /*1f60*/  IMAD.MOV.U32 R8, RZ, RZ, R6 ;  /* 0x000000ffff087224 */ /* 0x000fe400078e0006 */
[----:B------:R-:W-:-:S07]  /*1f70*/  IMAD.MOV.U32 R9, RZ, RZ, R7 ;  /* 0x000000ffff097224 */ /* 0x000fce00078e0007 */
.L_x_122:
[----:B------:R-:W-:Y:S01]  /*1f80*/  ISETP.GE.U32.AND P0, PT, R10, UR12, PT ;  /* 0x0000000c0a007c0c */ /* 0x000fe2000bf06070 */
[----:B------:R-:W-:Y:S02]  /*1f90*/  IMAD.MOV.U32 R20, RZ, RZ, R8 ;  /* 0x000000ffff147224 */ /* 0x000fe400078e0008 */
[----:B------:R-:W-:-:S10]  /*1fa0*/  IMAD.MOV.U32 R21, RZ, RZ, R9 ;  /* 0x000000ffff157224 */ /* 0x000fd400078e0009 */
[----:B------:R-:W-:Y:S05]  /*1fb0*/  @P0 BRA `(.L_x_123) ;  /* 0x0000000800740947 */ /* 0x000fea0003800000 */
[----:B------:R-:W0:Y:S02]  /*1fc0*/  LDCU UR4, c[0x0][0x394] ;  /* 0x00007280ff0477ac */ /* 0x000e240008000800 */
[----:B0-----:R-:W-:Y:S02]  /*1fd0*/  IMAD.U32 R7, RZ, RZ, UR4 ;  /* 0x00000004ff077e24 */ /* 0x001fe4000f8e00ff */
[----:B------:R-:W-:-:S03]  /*1fe0*/  VIADD R0, R10, UR4 ;  /* 0x000000040a007c36 */ /* 0x000fc60008000000 */
[----:B------:R-:W-:-:S04]  /*1ff0*/  VIADDMNMX R7, R22, R7, UR6, !PT ;  /* 0x0000000616077e46 */ /* 0x000fc8000f800107 */
[----:B------:R-:W-:Y:S01]  /*2000*/  IADD3 R10, PT, PT, R10, UR4, -R7 ;  /* 0x000000040a0a7c10 */ /* 0x000fe2000fffe807 */
[----:B------:R-:W-:-:S03]  /*2010*/  IMAD.IADD R7, R7, 0x1, -R0 ;  /* 0x0000000107077824 */ /* 0x000fc600078e0a00 */
[----:B------:R-:W-:Y:S02]  /*2020*/  ISETP.GT.U32.AND P0, PT, R10, -0x10, PT ;  /* 0xfffffff00a00780c */ /* 0x000fe40003f04070 */
[----:B------:R-:W-:-:S11]  /*2030*/  LOP3.LUT P1, R8, R7, 0xf, RZ, 0xc0, !PT ;  /* 0x0000000f07087812 */ /* 0x000fd6000782c0ff */
[----:B------:R-:W-:Y:S05]  /*2040*/  @P0 BRA `(.L_x_124) ;  /* 0x0000000400200947 */ /* 0x000fea0003800000 */
[----:B------:R-:W-:-:S05]  /*2050*/  LOP3.LUT R9, R7, 0xfffffff0, RZ, 0xc0, !PT ;  /* 0xfffffff007097812 */ /* 0x000fca00078ec0ff */
[----:B------:R-:W-:-:S07]  /*2060*/  IMAD.MOV R9, RZ, RZ, -R9 ;  /* 0x000000ffff097224 */ /* 0x000fce00078e0a09 */
.L_x_125:
[----:B------:R-:W0:Y:S02]  /*2070*/  LDC.64 R34, c[0x0][0x380] ;  /* 0x0000e000ff227b82 */ /* 0x000e240000000a00 */
        /* <DEDUP_REMOVED lines=17> */
[----:B------:R-:W-:-:S02]  /*2190*/  VIADD R9, R9, 0x10 ;  /* 0x0000001009097836 */ /* 0x000fc40000000000 */
[----:B------:R-:W-:-:S03]  /*21a0*/  VIADD R0, R0, 0x10 ;  /* 0x0000001000007836 */ /* 0x000fc60000000000 */
[----:B------:R-:W-:Y:S01]  /*21b0*/  ISETP.NE.AND P0, PT, R9, RZ, PT ;  /* 0x000000ff0900720c */ /* 0x000fe20003f05270 */
        /* <DEDUP_REMOVED lines=23> */
[C---:B------:R-:W-:Y:S02]  /*2330*/  DFMA R14, R12.reuse, R14, R26 ;  /* 0x0000000e0c0e722b */ /* 0x040fe4000000001a */
[----:B------:R-:W1:Y:S06]  /*2340*/  F2F.F64.F32 R26, R19 ;  /* 0x00000013001a7310 */ /* 0x000e6c0000201800 */
[----:B------:R-:W-:Y:S02]  /*2350*/  DFMA R14, R12, R14, R24 ;  /* 0x0000000e0c0e722b */ /* 0x000fe40000000018 */
[-C--:B0-----:R-:W-:Y:S01]  /*2360*/  DMUL R24, R22, R4.reuse ;  /* 0x0000000416187228 */ /* 0x081fe20000000000 */
[----:B------:R-:W0:Y:S01]  /*2370*/  F2F.F64.F32 R22, R18 ;  /* 0x0000001200167310 */ /* 0x000e220000201800 */
[----:B-1----:R-:W-:-:S06]  /*2380*/  DMUL R26, R26, R4 ;  /* 0x000000041a1a7228 */ /* 0x002fcc0000000000 */
[C---:B------:R-:W-:Y:S01]  /*2390*/  DFMA R24, R12.reuse, R14, R24 ;  /* 0x0000000e0c18722b */ /* 0x040fe20000000018 */
[----:B------:R-:W1:Y:S07]  /*23a0*/  F2F.F64.F32 R18, R6 ;  /* 0x0000000600127310 */ /* 0x000e6e0000201800 */
[----:B------:R-:W-:Y:S01]  /*23b0*/  DFMA R24, R12, R24, R26 ;  /* 0x000000180c18722b */ /* 0x000fe2000000001a */
[----:B------:R-:W2:Y:S01]  /*23c0*/  F2F.F64.F32 R14, R17 ;  /* 0x00000011000e7310 */ /* 0x000ea20000201800 */
[----:B0-----:R-:W-:-:S02]  /*23d0*/  DMUL R26, R22, R4 ;  /* 0x00000004161a7228 */ /* 0x001fc40000000000 */
[----:B-1----:R-:W-:-:S05]  /*23e0*/  DMUL R18, R18, R4 ;  /* 0x0000000412127228 */ /* 0x002fca0000000000 */
[----:B------:R-:W0:Y:S01]  /*23f0*/  F2F.F64.F32 R22, R16 ;  /* 0x0000001000167310 */ /* 0x000e220000201800 */
[----:B------:R-:W-:Y:S02]  /*2400*/  DFMA R24, R12, R24, R26 ;  /* 0x000000180c18722b */ /* 0x000fe4000000001a */
[----:B--2---:R-:W-:-:S05]  /*2410*/  DMUL R26, R14, R4 ;  /* 0x000000040e1a7228 */ /* 0x004fca0000000000 */
[----:B------:R-:W1:Y:S03]  /*2420*/  F2F.F64.F32 R14, R10 ;  /* 0x0000000a000e7310 */ /* 0x000e660000201800 */
[----:B------:R-:W-:Y:S02]  /*2430*/  DFMA R24, R12, R24, R26 ;  /* 0x000000180c18722b */ /* 0x000fe4000000001a */
[-C--:B0-----:R-:W-:Y:S02]  /*2440*/  DMUL R22, R22, R4.reuse ;  /* 0x0000000416167228 */ /* 0x081fe40000000000 */
[----:B-1----:R-:W-:-:S06]  /*2450*/  DMUL R14, R14, R4 ;  /* 0x000000040e0e7228 */ /* 0x002fcc0000000000 */
[C---:B------:R-:W-:Y:S01]  /*2460*/  DFMA R22, R12.reuse, R24, R22 ;  /* 0x000000180c16722b */ /* 0x040fe20000000016 */
[----:B------:R-:W0:Y:S07]  /*2470*/  F2F.F64.F32 R24, R11 ;  /* 0x0000000b00187310 */ /* 0x000e2e0000201800 */
[----:B------:R-:W-:-:S08]  /*2480*/  DFMA R14, R12, R22, R14 ;  /* 0x000000160c0e722b */ /* 0x000fd0000000000e */
[----:B------:R-:W-:Y:S02]  /*2490*/  DFMA R14, R12, R14, R18 ;  /* 0x0000000e0c0e722b */ /* 0x000fe40000000012 */
[----:B0-----:R-:W-:-:S08]  /*24a0*/  DMUL R24, R24, R4 ;  /* 0x0000000418187228 */ /* 0x001fd00000000000 */
[----:B------:R-:W-:Y:S01]  /*24b0*/  DFMA R14, R12, R14, R24 ;  /* 0x0000000e0c0e722b */ /* 0x000fe20000000018 */
[----:B------:R-:W-:Y:S10]  /*24c0*/  @P0 BRA `(.L_x_125) ;  /* 0xfffffff800e80947 */ /* 0x000ff4000383ffff */
.L_x_124:
[----:B------:R-:W-:Y:S05]  /*24d0*/  @!P1 BRA `(.L_x_123) ;  /* 0x00000004002c9947 */ /* 0x000fea0003800000 */
[----:B------:R-:W-:Y:S02]  /*24e0*/  ISETP.GE.U32.AND P0, PT, R8, 0x8, PT ;  /* 0x000000080800780c */ /* 0x000fe40003f06070 */
[----:B------:R-:W-:-:S04]  /*24f0*/  LOP3.LUT R17, R7, 0x7, RZ, 0xc0, !PT ;  /* 0x0000000707117812 */ /* 0x000fc800078ec0ff */
[----:B------:R-:W-:-:S07]  /*2500*/  ISETP.NE.AND P1, PT, R17, RZ, PT ;  /* 0x000000ff1100720c */ /* 0x000fce0003f25270 */
[----:B------:R-:W-:Y:S06]  /*2510*/  @!P0 BRA `(.L_x_126) ;  /* 0x00000000008c8947 */ /* 0x000fec0003800000 */
        /* <DEDUP_REMOVED lines=8> */
[----:B------:R0:W5:Y:S04]  /*25a0*/  LDG.E.CONSTANT R6, desc[UR14][R22.64+0x18] ;  /* 0x0000180e16067981 */ /* 0x000168000c1e9900 */
[----:B------:R-:W0:Y:S01]  /*25b0*/  LDG.E.CONSTANT R11, desc[UR14][R22.64+0x1c] ;  /* 0x00001c0e160b7981 */ /* 0x000e22000c1e9900 */
[----:B------:R-:W-:Y:S01]  /*25c0*/  VIADD R0, R0, 0x8 ;  /* 0x0000000800007836 */ /* 0x000fe20000000000 */
[----:B--2---:R-:W1:Y:S08]  /*25d0*/  F2F.F64.F32 R8, R26 ;  /* 0x0000001a00087310 */ /* 0x004e700000201800 */
[----:B---3--:R-:W2:Y:S01]  /*25e0*/  F2F.F64.F32 R18, R27 ;  /* 0x0000001b00127310 */ /* 0x008ea20000201800 */
[----:B-1----:R-:W-:-:S07]  /*25f0*/  DMUL R24, R8, R4 ;  /* 0x0000000408187228 */ /* 0x002fce0000000000 */
[----:B----4-:R-:W1:Y:S01]  /*2600*/  F2F.F64.F32 R8, R28 ;  /* 0x0000001c00087310 */ /* 0x010e620000201800 */
[----:B------:R-:W-:Y:S02]  /*2610*/  DFMA R24, R12, R14, R24 ;  /* 0x0000000e0c18722b */ /* 0x000fe40000000018 */
[----:B--2---:R-:W-:-:S05]  /*2620*/  DMUL R18, R18, R4 ;  /* 0x0000000412127228 */ /* 0x004fca0000000000 */
[----:B-----5:R-:W2:Y:S01]  /*2630*/  F2F.F64.F32 R14, R29 ;  /* 0x0000001d000e7310 */ /* 0x020ea20000201800 */
[----:B-1----:R-:W-:Y:S02]  /*2640*/  DMUL R8, R8, R4 ;  /* 0x0000000408087228 */ /* 0x002fe40000000000 */
[----:B------:R-:W-:-:S05]  /*2650*/  DFMA R18, R12, R24, R18 ;  /* 0x000000180c12722b */ /* 0x000fca0000000012 */
[----:B0-----:R-:W0:Y:S01]  /*2660*/  F2F.F64.F32 R22, R11 ;  /* 0x0000000b00167310 */ /* 0x001e220000201800 */
[----:B--2---:R-:W-:-:S07]  /*2670*/  DMUL R14, R14, R4 ;  /* 0x000000040e0e7228 */ /* 0x004fce0000000000 */
[----:B------:R-:W1:Y:S01]  /*2680*/  F2F.F64.F32 R24, R16 ;  /* 0x0000001000187310 */ /* 0x000e620000201800 */
[----:B------:R-:W-:Y:S02]  /*2690*/  DFMA R8, R12, R18, R8 ;  /* 0x000000120c08722b */ /* 0x000fe40000000008 */
[----:B0-----:R-:W-:-:S05]  /*26a0*/  DMUL R22, R22, R4 ;  /* 0x0000000416167228 */ /* 0x001fca0000000000 */
[----:B------:R-:W0:Y:S01]  /*26b0*/  F2F.F64.F32 R18, R10 ;  /* 0x0000000a00127310 */ /* 0x000e220000201800 */
[----:B------:R-:W-:Y:S02]  /*26c0*/  DFMA R8, R12, R8, R14 ;  /* 0x000000080c08722b */ /* 0x000fe4000000000e */
[----:B-1----:R-:W-:-:S05]  /*26d0*/  DMUL R24, R24, R4 ;  /* 0x0000000418187228 */ /* 0x002fca0000000000 */
[----:B------:R-:W1:Y:S03]  /*26e0*/  F2F.F64.F32 R14, R6 ;  /* 0x00000006000e7310 */ /* 0x000e660000201800 */
[----:B------:R-:W-:Y:S02]  /*26f0*/  DFMA R8, R12, R8, R24 ;  /* 0x000000080c08722b */ /* 0x000fe40000000018 */
[-C--:B0-----:R-:W-:Y:S02]  /*2700*/  DMUL R18, R18, R4.reuse ;  /* 0x0000000412127228 */ /* 0x081fe40000000000 */
[----:B-1----:R-:W-:-:S06]  /*2710*/  DMUL R14, R14, R4 ;  /* 0x000000040e0e7228 */ /* 0x002fcc0000000000 */
[----:B------:R-:W-:-:S08]  /*2720*/  DFMA R8, R12, R8, R18 ;  /* 0x000000080c08722b */ /* 0x000fd00000000012 */
[----:B------:R-:W-:-:S08]  /*2730*/  DFMA R14, R12, R8, R14 ;  /* 0x000000080c0e722b */ /* 0x000fd0000000000e */
[----:B------:R-:W-:-:S11]  /*2740*/  DFMA R14, R12, R14, R22 ;  /* 0x0000000e0c0e722b */ /* 0x000fd60000000016 */
.L_x_126:
        /* <DEDUP_REMOVED lines=10> */
[----:B------:R-:W5:Y:S01]  /*27f0*/  LDG.E.CONSTANT R24, desc[UR14][R8.64+0xc] ;  /* 0x00000c0e08187981 */ /* 0x000f62000c1e9900 */
[----:B------:R-:W-:Y:S01]  /*2800*/  VIADD R0, R0, 0x4 ;  /* 0x0000000400007836 */ /* 0x000fe20000000000 */
        /* <DEDUP_REMOVED lines=8> */
[----:B------:R-:W-:Y:S02]  /*2890*/  DFMA R10, R12, R10, R16 ;  /* 0x0000000a0c0a722b */ /* 0x000fe40000000010 */
[----:B-1----:R-:W-:-:S06]  /*28a0*/  DMUL R14, R14, R4 ;  /* 0x000000040e0e7228 */ /* 0x002fcc0000000000 */
[----:B------:R-:W-:-:S08]  /*28b0*/  DFMA R10, R12, R10, R18 ;  /* 0x0000000a0c0a722b */ /* 0x000fd00000000012 */
[----:B------:R-:W-:-:S11]  /*28c0*/  DFMA R14, R12, R10, R14 ;  /* 0x0000000a0c0e722b */ /* 0x000fd6000000000e */
.L_x_127:
[----:B------:R-:W-:Y:S05]  /*28d0*/  @!P1 BRA `(.L_x_123) ;  /* 0x00000000002c9947 */ /* 0x000fea0003800000 */
[----:B------:R-:W0:Y:S01]  /*28e0*/  LDC.64 R8, c[0x0][0x380] ;  /* 0x0000e000ff087b82 */ /* 0x000e220000000a00 */
[----:B------:R-:W-:-:S07]  /*28f0*/  IMAD.MOV R16, RZ, RZ, -R7 ;  /* 0x000000ffff107224 */ /* 0x000fce00078e0a07 */
.L_x_128:
[----:B0-----:R-:W-:-:S06]  /*2900*/  IMAD.WIDE R6, R0, 0x4, R8 ;  /* 0x0000000400067825 */ /* 0x001fcc00078e0208 */
[----:B------:R-:W2:Y:S01]  /*2910*/  LDG.E.CONSTANT R6, desc[UR14][R6.64] ;  /* 0x0000000e06067981 */ /* 0x000ea2000c1e9900 */
[----:B------:R-:W-:Y:S02]  /*2920*/  VIADD R16, R16, 0x1 ;  /* 0x0000000110107836 */ /* 0x000fe40000000000 */
[----:B------:R-:W-:-:S03]  /*2930*/  VIADD R0, R0, 0x1 ;  /* 0x0000000100007836 */ /* 0x000fc60000000000 */
[----:B------:R-:W-:Y:S01]  /*2940*/  ISETP.NE.AND P0, PT, R16, RZ, PT ;  /* 0x000000ff1000720c */ /* 0x000fe20003f05270 */
[----:B--2---:R-:W0:Y:S02]  /*2950*/  F2F.F64.F32 R10, R6 ;  /* 0x00000006000a7310 */ /* 0x004e240000201800 */
[----:B0-----:R-:W-:-:S08]  /*2960*/  DMUL R10, R10, R4 ;  /* 0x000000040a0a7228 */ /* 0x001fd00000000000 */
[----:B------:R-:W-:Y:S02]  /*2970*/  DFMA R14, R12, R14, R10 ;  /* 0x0000000e0c0e722b */ /* 0x000fe4000000000a */
[----:B------:R-:W-:Y:S09]  /*2980*/  @P0 BRA `(.L_x_128) ;  /* 0xfffffffc00dc0947 */ /* 0x000ff2000383ffff */
.L_x_123:
        /* <DEDUP_REMOVED lines=24> */
[----:B------:R-:W-:Y:S02]  /*2b10*/  IMAD.MOV.U32 R16, RZ, RZ, R20 ;  /* 0x000000ffff107224 */ /* 0x000fe400078e0014 */
[----:B------:R-:W-:-:S07]  /*2b20*/  IMAD.MOV.U32 R9, RZ, RZ, R21 ;  /* 0x000000ffff097224 */ /* 0x000fce00078e0015 */
[----:B------:R-:W-:Y:S05]  /*2b30*/  CALL.REL.NOINC `($__internal_3_$__cuda_sm20_div_rn_f64_full) ;  /* 0x0000001000587944 */ /* 0x000fea0003c00000 */
.L_x_132:
[----:B------:R-:W-:Y:S05]  /*2b40*/  BSYNC.RECONVERGENT B2 ;  /* 0x0000000000027941 */ /* 0x000fea0003800200 */
.L_x_131:
[----:B------:R-:W-:Y:S02]  /*2b50*/  IMAD.MOV.U32 R8, RZ, RZ, 0x0 ;  /* 0x00000000ff087424 */ /* 0x000fe400078e00ff */
[----:B------:R-:W-:-:S06]  /*2b60*/  IMAD.MOV.U32 R9, RZ, RZ, 0x40590000 ;  /* 0x40590000ff097424 */ /* 0x000fcc00078e00ff */
[----:B------:R-:W-:-:S06]  /*2b70*/  DFMA R6, R6, R8, -100 ;  /* 0xc05900000606742b */ /* 0x000fcc0000000008 */
[----:B------:R0:W1:Y:S05]  /*2b80*/  F2F.F32.F64 R9, R6 ;  /* 0x0000000600097310 */ /* 0x00006a0000301000 */
.L_x_130:
[----:B------:R-:W-:Y:S05]  /*2b90*/  BSYNC.RECONVERGENT B1 ;  /* 0x0000000000017941 */ /* 0x000fea0003800200 */
.L_x_129:
[----:B------:R-:W2:Y:S01]  /*2ba0*/  LDCU UR9, c[0x0][0x390] ;  /* 0x00007200ff0977ac */ /* 0x000ea20008000800 */
[----:B------:R-:W3:Y:S01]  /*2bb0*/  LDCU.64 UR10, c[0x0][0x3b0] ;  /* 0x00007600ff0a77ac */ /* 0x000ee20008000a00 */
[----:B------:R-:W-:-:S04]  /*2bc0*/  UIADD3 UR7, UP0, UPT, UR5, UR6, URZ ;  /* 0x0000000605077290 */ /* 0x000fc8000ff1e0ff */
[----:B------:R-:W-:Y:S02]  /*2bd0*/  ULEA.HI.X.SX32 UR8, UR6, URZ, 0x1, UP0 ;  /* 0x000000ff06087291 */ /* 0x000fe400080f0eff */
[----:B--2---:R-:W-:Y:S02]  /*2be0*/  UISETP.GE.AND UP0, UPT, UR6, UR9, UPT ;  /* 0x000000090600728c */ /* 0x004fe4000bf06270 */
[----:B---3--:R-:W-:-:S04]  /*2bf0*/  ULEA UR4, UP1, UR7, UR10, 0x2 ;  /* 0x0000000a07047291 */ /* 0x008fc8000f8210ff */
[----:B------:R-:W-:Y:S01]  /*2c00*/  PLOP3.LUT P0, PT, PT, PT, UP0, 0x80, 0x8 ;  /* 0x000000000008781c */ /* 0x000fe20003f0f008 */
[----:B------:R-:W-:Y:S01]  /*2c10*/  ULEA.HI.X UR7, UR7, UR11, UR8, 0x2, UP1 ;  /* 0x0000000b07077291 */ /* 0x000fe200088f1408 */
[----:B0-----:R-:W-:-:S05]  /*2c20*/  IMAD.U32 R6, RZ, RZ, UR4 ;  /* 0x00000004ff067e24 */ /* 0x001fca000f8e00ff */
[----:B------:R-:W-:-:S05]  /*2c30*/  IMAD.U32 R7, RZ, RZ, UR7 ;  /* 0x00000007ff077e24 */ /* 0x000fca000f8e00ff */
[----:B-1----:R0:W-:Y:S01]  /*2c40*/  STG.E desc[UR14][R6.64+-0x4], R9 ;  /* 0xfffffc0906007986 */ /* 0x0021e2000c10190e */
[----:B------:R-:W-:Y:S05]  /*2c50*/  @P0 EXIT ;  /* 0x000000000000094d */ /* 0x000fea0003800000 */
[----:B------:R-:W-:-:S04]  /*2c60*/  UIADD3 UR4, UPT, UPT, -UR6, UR9, URZ ;  /* 0x0000000906047290 */ /* 0x000fc8000fffe1ff */
[----:B------:R-:W-:-:S09]  /*2c70*/  ULOP3.LUT UP0, UR4, UR4, 0x3, URZ, 0xc0, !UPT ;  /* 0x0000000304047892 */ /* 0x000fd2000f80c0ff */
[----:B------:R-:W-:Y:S05]  /*2c80*/  BRA.U !UP0, `(.L_x_133) ;  /* 0x0000000108dc7547 */ /* 0x000fea000b800000 */
[----:B------:R-:W1:Y:S01]  /*2c90*/  LDC.64 R22, c[0x0][0x3b0] ;  /* 0x0000ec00ff167b82 */ /* 0x000e620000000a00 */
[----:B------:R-:W-:Y:S01]  /*2ca0*/  UIADD3 UR7, UPT, UPT, UR5, UR6, URZ ;  /* 0x0000000605077290 */ /* 0x000fe2000fffe0ff */
[----:B------:R-:W2:Y:S05]  /*2cb0*/  LDCU.64 UR10, c[0x0][0x380] ;  /* 0x00007000ff0a77ac */ /* 0x000eaa0008000a00 */
[----:B------:R-:W-:Y:S01]  /*2cc0*/  IMAD.U32 R25, RZ, RZ, UR7 ;  /* 0x00000007ff197e24 */ /* 0x000fe2000f8e00ff */
[----:B------:R-:W-:-:S12]  /*2cd0*/  UIADD3 UR4, UPT, UPT, -UR4, URZ, URZ ;  /* 0x000000ff04047290 */ /* 0x000fd8000fffe1ff */
.L_x_138:
[----:B--2---:R-:W-:-:S06]  /*2ce0*/  UIMAD.WIDE UR8, UR6, 0x4, UR10 ;  /* 0x00000004060878a5 */ /* 0x004fcc000f8e020a */
[----:B------:R-:W-:Y:S02]  /*2cf0*/  IMAD.U32 R16, RZ, RZ, UR8 ;  /* 0x00000008ff107e24 */ /* 0x000fe4000f8e00ff */
[----:B------:R-:W-:-:S05]  /*2d00*/  IMAD.U32 R17, RZ, RZ, UR9 ;  /* 0x00000009ff117e24 */ /* 0x000fca000f8e00ff */
[----:B------:R-:W0:Y:S01]  /*2d10*/  LDG.E.CONSTANT R16, desc[UR14][R16.64] ;  /* 0x0000000e10107981 */ /* 0x000e22000c1e9900 */
[----:B------:R-:W-:Y:S01]  /*2d20*/  DADD R10, -R2, 1 ;  /* 0x3ff00000020a7429 */ /* 0x000fe20000000100 */
[----:B------:R-:W-:Y:S01]  /*2d30*/  BSSY.RECONVERGENT B1, `(.L_x_134) ;  /* 0x0000025000017945 */ /* 0x000fe20003800200 */
[----:B0--3--:R-:W0:Y:S02]  /*2d40*/  F2F.F64.F32 R6, R16 ;  /* 0x0000001000067310 */ /* 0x009e240000201800 */
[C---:B0-----:R-:W-:Y:S02]  /*2d50*/  DMUL R8, R6.reuse, R2 ;  /* 0x0000000206087228 */ /* 0x041fe40000000000 */
[----:B------:R-:W-:-:S06]  /*2d60*/  DMUL R6, R6, R4 ;  /* 0x0000000406067228 */ /* 0x000fcc0000000000 */
[----:B------:R-:W-:Y:S02]  /*2d70*/  DFMA R20, R10, R20, R8 ;  /* 0x000000140a14722b */ /* 0x000fe40000000008 */
[----:B------:R-:W-:Y:S01]  /*2d80*/  DFMA R14, R12, R14, R6 ;  /* 0x0000000e0c0e722b */ /* 0x000fe20000000006 */
[----:B------:R-:W-:-:S05]  /*2d90*/  IMAD.MOV.U32 R9, RZ, RZ, 0x7fffffff ;  /* 0x7fffffffff097424 */ /* 0x000fca00078e00ff */
        /* <DEDUP_REMOVED lines=24> */
[----:B-1----:R-:W-:Y:S05]  /*2f20*/  CALL.REL.NOINC `($__internal_3_$__cuda_sm20_div_rn_f64_full) ;  /* 0x0000000c005c7944 */ /* 0x002fea0003c00000 */
.L_x_137:
[----:B------:R-:W-:Y:S05]  /*2f30*/  BSYNC.RECONVERGENT B2 ;  /* 0x0000000000027941 */ /* 0x000fea0003800200 */
.L_x_136:
[----:B------:R-:W-:Y:S02]  /*2f40*/  IMAD.MOV.U32 R8, RZ, RZ, 0x0 ;  /* 0x00000000ff087424 */ /* 0x000fe400078e00ff */
[----:B------:R-:W-:-:S06]  /*2f50*/  IMAD.MOV.U32 R9, RZ, RZ, 0x40590000 ;  /* 0x40590000ff097424 */ /* 0x000fcc00078e00ff */
[----:B------:R-:W-:-:S06]  /*2f60*/  DFMA R6, R6, R8, -100 ;  /* 0xc05900000606742b */ /* 0x000fcc0000000008 */
[----:B------:R0:W2:Y:S05]  /*2f70*/  F2F.F32.F64 R9, R6 ;  /* 0x0000000600097310 */ /* 0x0000aa0000301000 */
.L_x_135:
[----:B------:R-:W-:Y:S05]  /*2f80*/  BSYNC.RECONVERGENT B1 ;  /* 0x0000000000017941 */ /* 0x000fea0003800200 */
.L_x_134:
[C---:B01----:R-:W-:Y:S01]  /*2f90*/  IMAD.WIDE R6, R25.reuse, 0x4, R22 ;  /* 0x0000000419067825 */ /* 0x043fe200078e0216 */
[----:B------:R-:W-:Y:S02]  /*2fa0*/  UIADD3 UR4, UPT, UPT, UR4, 0x1, URZ ;  /* 0x0000000104047890 */ /* 0x000fe4000fffe0ff */
[----:B------:R-:W-:Y:S01]  /*2fb0*/  UIADD3 UR6, UPT, UPT, UR6, 0x1, URZ ;  /* 0x0000000106067890 */ /* 0x000fe2000fffe0ff */
[----:B------:R-:W-:Y:S01]  /*2fc0*/  VIADD R25, R25, 0x1 ;  /* 0x0000000119197836 */ /* 0x000fe20000000000 */
[----:B--2---:R3:W-:Y:S01]  /*2fd0*/  STG.E desc[UR14][R6.64], R9 ;  /* 0x0000000906007986 */ /* 0x0047e2000c10190e */
[----:B------:R-:W-:-:S09]  /*2fe0*/  UISETP.NE.AND UP0, UPT, UR4, URZ, UPT ;  /* 0x000000ff0400728c */ /* 0x000fd2000bf05270 */
[----:B------:R-:W-:Y:S05]  /*2ff0*/  BRA.U UP0, `(.L_x_138) ;  /* 0xfffffffd00387547 */ /* 0x000fea000b83ffff */
.L_x_133:
[----:B0--3--:R-:W0:Y:S02]  /*3000*/  LDC.64 R6, c[0x0][0x390] ;  /* 0x0000e400ff067b82 */ /* 0x009e240000000a00 */
[----:B0-----:R-:W-:-:S04]  /*3010*/  IADD3 R0, PT, PT, R7, UR12, -R6 ;  /* 0x0000000c07007c10 */ /* 0x001fc8000fffe806 */
[----:B------:R-:W-:-:S13]  /*3020*/  ISETP.GT.U32.AND P0, PT, R0, -0x4, PT ;  /* 0xfffffffc0000780c */ /* 0x000fda0003f04070 */
[----:B------:R-:W-:Y:S05]  /*3030*/  @P0 EXIT ;  /* 0x000000000000094d */ /* 0x000fea0003800000 */
[----:B------:R-:W0:Y:S01]  /*3040*/  LDCU.64 UR10, c[0x0][0x380] ;  /* 0x00007000ff0a77ac */ /* 0x000e220008000a00 */
[----:B------:R-:W1:Y:S01]  /*3050*/  LDCU.64 UR12, c[0x0][0x3b0] ;  /* 0x00007600ff0c77ac */ /* 0x000e620008000a00 */
[----:B------:R-:W2:Y:S01]  /*3060*/  LDCU UR16, c[0x0][0x390] ;  /* 0x00007200ff1077ac */ /* 0x000ea20008000800 */
[----:B0-----:R-:W-:Y:S02]  /*3070*/  UIADD3 UR9, UP0, UPT, UR10, 0x8, URZ ;  /* 0x000000080a097890 */ /* 0x001fe4000ff1e0ff */
[----:B-1----:R-:W-:Y:S02]  /*3080*/  UIADD3 UR7, UP1, UPT, UR12, 0x8, URZ ;  /* 0x000000080c077890 */ /* 0x002fe4000ff3e0ff */
[----:B------:R-:W-:Y:S02]  /*3090*/  UIADD3.X UR10, UPT, UPT, URZ, UR11, URZ, UP0, !UPT ;  /* 0x0000000bff0a7290 */ /* 0x000fe400087fe4ff */
[----:B------:R-:W-:Y:S02]  /*30a0*/  UIADD3.X UR8, UPT, UPT, URZ, UR13, URZ, UP1, !UPT ;  /* 0x0000000dff087290 */ /* 0x000fe40008ffe4ff */
[----:B--2---:R-:W-:-:S12]  /*30b0*/  UIADD3 UR11, UPT, UPT, UR5, UR6, URZ ;  /* 0x00000006050b7290 */ /* 0x004fd8000fffe0ff */
.L_x_155:
[----:B------:R-:W-:Y:S01]  /*30c0*/  UMOV UR4, UR9 ;  /* 0x0000000900047c82 */ /* 0x000fe20008000000 */
[----:B------:R-:W-:Y:S02]  /*30d0*/  UMOV UR5, UR10 ;  /* 0x0000000a00057c82 */ /* 0x000fe40008000000 */
[----:B------:R-:W-:-:S06]  /*30e0*/  UIMAD.WIDE UR12, UR6, 0x4, UR4 ;  /* 0x00000004060c78a5 */ /* 0x000fcc000f8e0204 */
[----:B------:R-:W-:Y:S02]  /*30f0*/  IMAD.U32 R16, RZ, RZ, UR12 ;  /* 0x0000000cff107e24 */ /* 0x000fe4000f8e00ff */
[----:B------:R-:W-:-:S05]  /*3100*/  IMAD.U32 R17, RZ, RZ, UR13 ;  /* 0x0000000dff117e24 */ /* 0x000fca000f8e00ff */
[----:B------:R-:W2:Y:S01]  /*3110*/  LDG.E.CONSTANT R16, desc[UR14][R16.64+-0x8] ;  /* 0xfffff80e10107981 */ /* 0x000ea2000c1e9900 */
[----:B0-----:R-:W-:Y:S01]  /*3120*/  DADD R10, -R2, 1 ;  /* 0x3ff00000020a7429 */ /* 0x001fe20000000100 */
[----:B------:R-:W-:Y:S01]  /*3130*/  BSSY.RECONVERGENT B1, `(.L_x_139) ;  /* 0x0000025000017945 */ /* 0x000fe20003800200 */
[----:B------:R-:W-:Y:S01]  /*3140*/  IMAD.MOV.U32 R19, RZ, RZ, 0x7fffffff ;  /* 0x7fffffffff137424 */ /* 0x000fe200078e00ff */
[----:B--2---:R-:W0:Y:S02]  /*3150*/  F2F.F64.F32 R6, R16 ;  /* 0x0000001000067310 */ /* 0x004e240000201800 */
        /* <DEDUP_REMOVED lines=29> */
.L_x_142:
[----:B------:R-:W-:Y:S05]  /*3330*/  BSYNC.RECONVERGENT B2 ;  /* 0x0000000000027941 */ /* 0x000fea0003800200 */
.L_x_141:
[----:B------:R-:W-:Y:S02]  /*3340*/  IMAD.MOV.U32 R8, RZ, RZ, 0x0 ;  /* 0x00000000ff087424 */ /* 0x000fe400078e00ff */
[----:B------:R-:W-:-:S06]  /*3350*/  IMAD.MOV.U32 R9, RZ, RZ, 0x40590000 ;  /* 0x40590000ff097424 */ /* 0x000fcc00078e00ff */
[----:B------:R-:W-:-:S06]  /*3360*/  DFMA R6, R6, R8, -100 ;  /* 0xc05900000606742b */ /* 0x000fcc0000000008 */
[----:B------:R0:W1:Y:S05]  /*3370*/  F2F.F32.F64 R19, R6 ;  /* 0x0000000600137310 */ /* 0x00006a0000301000 */
.L_x_140:
[----:B------:R-:W-:Y:S05]  /*3380*/  BSYNC.RECONVERGENT B1 ;  /* 0x0000000000017941 */ /* 0x000fea0003800200 */
.L_x_139:
[----:B------:R-:W-:Y:S02]  /*3390*/  IMAD.U32 R10, RZ, RZ, UR12 ;  /* 0x0000000cff0a7e24 */ /* 0x000fe4000f8e00ff */
[----:B------:R-:W-:-:S05]  /*33a0*/  IMAD.U32 R11, RZ, RZ, UR13 ;  /* 0x0000000dff0b7e24 */ /* 0x000fca000f8e00ff */
[----:B------:R-:W0:Y:S01]  /*33b0*/  LDG.E.CONSTANT R10, desc[UR14][R10.64+-0x4] ;  /* 0xfffffc0e0a0a7981 */ /* 0x000e22000c1e9900 */
[----:B------:R-:W-:Y:S01]  /*33c0*/  DADD R8, -R2, 1 ;  /* 0x3ff0000002087429 */ /* 0x000fe20000000100 */
[----:B------:R-:W-:Y:S01]  /*33d0*/  UMOV UR4, UR7 ;  /* 0x0000000700047c82 */ /* 0x000fe20008000000 */
[----:B------:R-:W-:Y:S01]  /*33e0*/  UMOV UR5, UR8 ;  /* 0x0000000800057c82 */ /* 0x000fe20008000000 */
[----:B------:R-:W-:Y:S01]  /*33f0*/  BSSY.RECONVERGENT B1, `(.L_x_143) ;  /* 0x0000029000017945 */ /* 0x000fe20003800200 */
[----:B------:R-:W-:Y:S01]  /*3400*/  UIMAD.WIDE UR4, UR11, 0x4, UR4 ;  /* 0x000000040b0478a5 */ /* 0x000fe2000f8e0204 */
[----:B------:R-:W-:Y:S01]  /*3410*/  IMAD.MOV.U32 R17, RZ, RZ, 0x7fffffff ;  /* 0x7fffffffff117424 */ /* 0x000fe200078e00ff */
[----:B0-----:R-:W0:Y:S02]  /*3420*/  F2F.F64.F32 R6, R10 ;  /* 0x0000000a00067310 */ /* 0x001e240000201800 */
[C---:B0-----:R-:W-:Y:S02]  /*3430*/  DMUL R22, R6.reuse, R2 ;  /* 0x0000000206167228 */ /* 0x041fe40000000000 */
[----:B------:R-:W-:-:S06]  /*3440*/  DMUL R6, R6, R4 ;  /* 0x0000000406067228 */ /* 0x000fcc0000000000 */
[----:B------:R-:W-:Y:S02]  /*3450*/  DFMA R22, R8, R20, R22 ;  /* 0x000000140816722b */ /* 0x000fe40000000016 */
[----:B------:R-:W-:Y:S01]  /*3460*/  DFMA R14, R12, R14, R6 ;  /* 0x0000000e0c0e722b */ /* 0x000fe20000000006 */
[----:B------:R-:W-:Y:S01]  /*3470*/  IMAD.U32 R8, RZ, RZ, UR4 ;  /* 0x00000004ff087e24 */ /* 0x000fe2000f8e00ff */
[----:B------:R-:W-:-:S04]  /*3480*/  MOV R9, UR5 ;  /* 0x0000000500097c02 */ /* 0x000fc80008000f00 */
[----:B------:R-:W-:Y:S01]  /*3490*/  DSETP.NE.AND P0, PT, |R22|, +INF , PT ;  /* 0x7ff000001600742a */ /* 0x000fe20003f05200 */
[----:B-1----:R0:W-:Y:S05]  /*34a0*/  STG.E desc[UR14][R8.64+-0x8], R19 ;  /* 0xfffff81308007986 */ /* 0x0021ea000c10190e */
[----:B------:R-:W-:-:S06]  /*34b0*/  DSETP.EQU.OR P0, PT, |R14|, +INF , !P0 ;  /* 0x7ff000000e00742a */ /* 0x000fcc000470a600 */
[----:B------:R-:W-:-:S14]  /*34c0*/  DSETP.EQ.OR P0, PT, R22, RZ, P0 ;  /* 0x000000ff1600722a */ /* 0x000fdc0000702400 */
[----:B0-----:R-:W-:Y:S05]  /*34d0*/  @P0 BRA `(.L_x_144) ;  /* 0x0000000000680947 */ /* 0x001fea0003800000 */
        /* <DEDUP_REMOVED lines=21> */
.L_x_146:
[----:B------:R-:W-:Y:S05]  /*3630*/  BSYNC.RECONVERGENT B2 ;  /* 0x0000000000027941 */ /* 0x000fea0003800200 */
.L_x_145:
[----:B------:R-:W-:Y:S02]  /*3640*/  IMAD.MOV.U32 R8, RZ, RZ, 0x0 ;  /* 0x00000000ff087424 */ /* 0x000fe400078e00ff */
[----:B------:R-:W-:-:S06]  /*3650*/  IMAD.MOV.U32 R9, RZ, RZ, 0x40590000 ;  /* 0x40590000ff097424 */ /* 0x000fcc00078e00ff */
[----:B------:R-:W-:-:S06]  /*3660*/  DFMA R6, R6, R8, -100 ;  /* 0xc05900000606742b */ /* 0x000fcc0000000008 */
[----:B------:R0:W1:Y:S05]  /*3670*/  F2F.F32.F64 R17, R6 ;  /* 0x0000000600117310 */ /* 0x00006a0000301000 */
.L_x_144:
[----:B------:R-:W-:Y:S05]  /*3680*/  BSYNC.RECONVERGENT B1 ;  /* 0x0000000000017941 */ /* 0x000fea0003800200 */
.L_x_143:
[----:B------:R-:W-:Y:S02]  /*3690*/  IMAD.U32 R10, RZ, RZ, UR12 ;  /* 0x0000000cff0a7e24 */ /* 0x000fe4000f8e00ff */
[----:B------:R-:W-:-:S05]  /*36a0*/  IMAD.U32 R11, RZ, RZ, UR13 ;  /* 0x0000000dff0b7e24 */ /* 0x000fca000f8e00ff */
[----:B------:R-:W0:Y:S01]  /*36b0*/  LDG.E.CONSTANT R10, desc[UR14][R10.64] ;  /* 0x0000000e0a0a7981 */ /* 0x000e22000c1e9900 */
[----:B------:R-:W-:Y:S01]  /*36c0*/  DADD R20, -R2, 1 ;  /* 0x3ff0000002147429 */ /* 0x000fe20000000100 */
[----:B------:R-:W-:Y:S01]  /*36d0*/  BSSY.RECONVERGENT B1, `(.L_x_147) ;  /* 0x0000028000017945 */ /* 0x000fe20003800200 */
[----:B------:R-:W-:Y:S01]  /*36e0*/  IMAD.MOV.U32 R19, RZ, RZ, 0x7fffffff ;  /* 0x7fffffffff137424 */ /* 0x000fe200078e00ff */
[----:B0-----:R-:W0:Y:S02]  /*36f0*/  F2F.F64.F32 R6, R10 ;  /* 0x0000000a00067310 */ /* 0x001e240000201800 */
[C---:B0-----:R-:W-:Y:S02]  /*3700*/  DMUL R8, R6.reuse, R2 ;  /* 0x0000000206087228 */ /* 0x041fe40000000000 */
[----:B------:R-:W-:-:S06]  /*3710*/  DMUL R6, R6, R4 ;  /* 0x0000000406067228 */ /* 0x000fcc0000000000 */
[----:B------:R-:W-:Y:S02]  /*3720*/  DFMA R22, R22, R20, R8 ;  /* 0x000000141616722b */ /* 0x000fe40000000008 */
[----:B------:R-:W-:Y:S01]  /*3730*/  DFMA R14, R12, R14, R6 ;  /* 0x0000000e0c0e722b */ /* 0x000fe20000000006 */
[----:B------:R-:W-:Y:S02]  /*3740*/  IMAD.U32 R8, RZ, RZ, UR4 ;  /* 0x00000004ff087e24 */ /* 0x000fe4000f8e00ff */
[----:B------:R-:W-:-:S03]  /*3750*/  IMAD.U32 R9, RZ, RZ, UR5 ;  /* 0x00000005ff097e24 */ /* 0x000fc6000f8e00ff */
[----:B------:R-:W-:Y:S02]  /*3760*/  DSETP.NE.AND P0, PT, |R22|, +INF , PT ;  /* 0x7ff000001600742a */ /* 0x000fe40003f05200 */
[----:B-1----:R0:W-:Y:S04]  /*3770*/  STG.E desc[UR14][R8.64+-0x4], R17 ;  /* 0xfffffc1108007986 */ /* 0x0021e8000c10190e */
        /* <DEDUP_REMOVED lines=24> */
.L_x_150:
[----:B------:R-:W-:Y:S05]  /*3900*/  BSYNC.RECONVERGENT B2 ;  /* 0x0000000000027941 */ /* 0x000fea0003800200 */
.L_x_149:
[----:B------:R-:W-:Y:S02]  /*3910*/  IMAD.MOV.U32 R8, RZ, RZ, 0x0 ;  /* 0x00000000ff087424 */ /* 0x000fe400078e00ff */
[----:B------:R-:W-:-:S06]  /*3920*/  IMAD.MOV.U32 R9, RZ, RZ, 0x40590000 ;  /* 0x40590000ff097424 */ /* 0x000fcc00078e00ff */
[----:B------:R-:W-:-:S06]  /*3930*/  DFMA R6, R6, R8, -100 ;  /* 0xc05900000606742b */ /* 0x000fcc0000000008 */
[----:B------:R0:W1:Y:S05]  /*3940*/  F2F.F32.F64 R19, R6 ;  /* 0x0000000600137310 */ /* 0x00006a0000301000 */
.L_x_148:
[----:B------:R-:W-:Y:S05]  /*3950*/  BSYNC.RECONVERGENT B1 ;  /* 0x0000000000017941 */ /* 0x000fea0003800200 */
.L_x_147:
[----:B------:R-:W-:Y:S02]  /*3960*/  IMAD.U32 R10, RZ, RZ, UR12 ;  /* 0x0000000cff0a7e24 */ /* 0x000fe4000f8e00ff */
[----:B------:R-:W-:-:S05]  /*3970*/  IMAD.U32 R11, RZ, RZ, UR13 ;  /* 0x0000000dff0b7e24 */ /* 0x000fca000f8e00ff */
[----:B------:R2:W0:Y:S01]  /*3980*/  LDG.E.CONSTANT R10, desc[UR14][R10.64+0x4] ;  /* 0x0000040e0a0a7981 */ /* 0x000422000c1e9900 */
[----:B------:R-:W-:Y:S01]  /*3990*/  BSSY.RECONVERGENT B1, `(.L_x_151) ;  /* 0x0000028000017945 */ /* 0x000fe20003800200 */
[----:B--2---:R-:W-:Y:S01]  /*39a0*/  IMAD.MOV.U32 R11, RZ, RZ, 0x7fffffff ;  /* 0x7fffffffff0b7424 */ /* 0x004fe200078e00ff */
        /* <DEDUP_REMOVED lines=33> */
.L_x_154:
[----:B------:R-:W-:Y:S05]  /*3bc0*/  BSYNC.RECONVERGENT B2 ;  /* 0x0000000000027941 */ /* 0x000fea0003800200 */
.L_x_153:
[----:B------:R-:W-:Y:S02]  /*3bd0*/  IMAD.MOV.U32 R8, RZ, RZ, 0x0 ;  /* 0x00000000ff087424 */ /* 0x000fe400078e00ff */
[----:B------:R-:W-:-:S06]  /*3be0*/  IMAD.MOV.U32 R9, RZ, RZ, 0x40590000 ;  /* 0x40590000ff097424 */ /* 0x000fcc00078e00ff */
[----:B------:R-:W-:-:S06]  /*3bf0*/  DFMA R6, R6, R8, -100 ;  /* 0xc05900000606742b */ /* 0x000fcc0000000008 */
[----:B------:R0:W1:Y:S05]  /*3c00*/  F2F.F32.F64 R11, R6 ;  /* 0x00000006000b7310 */ /* 0x00006a0000301000 */
.L_x_152:
[----:B------:R-:W-:Y:S05]  /*3c10*/  BSYNC.RECONVERGENT B1 ;  /* 0x0000000000017941 */ /* 0x000fea0003800200 */
.L_x_151:
[----:B0-----:R-:W-:Y:S01]  /*3c20*/  IMAD.U32 R6, RZ, RZ, UR4 ;  /* 0x00000004ff067e24 */ /* 0x001fe2000f8e00ff */
[----:B------:R-:W-:Y:S01]  /*3c30*/  MOV R7, UR5 ;  /* 0x0000000500077c02 */ /* 0x000fe20008000f00 */
[----:B------:R-:W-:Y:S02]  /*3c40*/  UIADD3 UR6, UPT, UPT, UR6, 0x4, URZ ;  /* 0x0000000406067890 */ /* 0x000fe4000fffe0ff */
[----:B------:R-:W-:Y:S02]  /*3c50*/  UIADD3 UR11, UPT, UPT, UR11, 0x4, URZ ;  /* 0x000000040b0b7890 */ /* 0x000fe4000fffe0ff */
[----:B-1----:R0:W-:Y:S01]  /*3c60*/  STG.E desc[UR14][R6.64+0x4], R11 ;  /* 0x0000040b06007986 */ /* 0x0021e2000c10190e */
[----:B------:R-:W-:-:S09]  /*3c70*/  UISETP.GE.AND UP0, UPT, UR6, UR16, UPT ;  /* 0x000000100600728c */ /* 0x000fd2000bf06270 */
[----:B------:R-:W-:Y:S05]  /*3c80*/  BRA.U !UP0, `(.L_x_155) ;  /* 0xfffffff5080c7547 */ /* 0x000fea000b83ffff */
[----:B------:R-:W-:Y:S05]  /*3c90*/  EXIT ;  /* 0x000000000000794d */ /* 0x000fea0003800000 */
        .weak           $__internal_3_$__cuda_sm20_div_rn_f64_full
        .type           $__internal_3_$__cuda_sm20_div_rn_f64_full,@function
        .size           $__internal_3_$__cuda_sm20_div_rn_f64_full,(.L_x_165 - $__internal_3_$__cuda_sm20_div_rn_f64_full)
$__internal_3_$__cuda_sm20_div_rn_f64_full:
[C---:B------:R-:W-:Y:S01]  /*3ca0*/  FSETP.GEU.AND P0, PT, |R9|.reuse, 1.469367938527859385e-39, PT ;  /* 0x001000000900780b */ /* 0x040fe20003f0e200 */
[----:B------:R-:W-:Y:S01]  /*3cb0*/  IMAD.MOV.U32 R18, RZ, RZ, R16 ;  /* 0x000000ffff127224 */ /* 0x000fe200078e0010 */
[C---:B------:R-:W-:Y:S01]  /*3cc0*/  LOP3.LUT R17, R9.reuse, 0x800fffff, RZ, 0xc0, !PT ;  /* 0x800fffff09117812 */ /* 0x040fe200078ec0ff */
[----:B------:R-:W-:Y:S01]  /*3cd0*/  IMAD.MOV.U32 R19, RZ, RZ, R9 ;  /* 0x000000ffff137224 */ /* 0x000fe200078e0009 */
[----:B------:R-:W-:Y:S01]  /*3ce0*/  LOP3.LUT R8, R9, 0x7ff00000, RZ, 0xc0, !PT ;  /* 0x7ff0000009087812 */ /* 0x000fe200078ec0ff */
[----:B------:R-:W-:Y:S01]  /*3cf0*/  IMAD.MOV.U32 R29, RZ, RZ, R7 ;  /* 0x000000ffff1d7224 */ /* 0x000fe200078e0007 */
[----:B------:R-:W-:Y:S01]  /*3d00*/  LOP3.LUT R17, R17, 0x3ff00000, RZ, 0xfc, !PT ;  /* 0x3ff0000011117812 */ /* 0x000fe200078efcff */
[----:B------:R-:W-:Y:S01]  /*3d10*/  IMAD.MOV.U32 R30, RZ, RZ, 0x1 ;  /* 0x00000001ff1e7424 */ /* 0x000fe200078e00ff */
[----:B------:R-:W-:Y:S01]  /*3d20*/  BSSY.RECONVERGENT B0, `(.L_x_156) ;  /* 0x0000057000007945 */ /* 0x000fe20003800200 */
[----:B------:R-:W-:Y:S01]  /*3d30*/  IMAD.MOV.U32 R28, RZ, RZ, R6 ;  /* 0x000000ffff1c7224 */ /* 0x000fe200078e0006 */
[----:B------:R-:W-:-:S02]  /*3d40*/  FSETP.GEU.AND P2, PT, |R29|, 1.469367938527859385e-39, PT ;  /* 0x001000001d00780b */ /* 0x000fc40003f4e200 */
[----:B------:R-:W-:Y:S01]  /*3d50*/  LOP3.LUT R7, R29, 0x7ff00000, RZ, 0xc0, !PT ;  /* 0x7ff000001d077812 */ /* 0x000fe200078ec0ff */
[----:B------:R-:W-:-:S03]  /*3d60*/  @!P0 DMUL R16, R18, 8.98846567431157953865e+307 ;  /* 0x7fe0000012108828 */ /* 0x000fc60000000000 */
[----:B------:R-:W-:-:S03]  /*3d70*/  ISETP.GE.U32.AND P1, PT, R7, R8, PT ;  /* 0x000000080700720c */ /* 0x000fc60003f26070 */
[----:B------:R-:W0:Y:S04]  /*3d80*/  MUFU.RCP64H R31, R17 ;  /* 0x00000011001f7308 */ /* 0x000e280000001800 */
[----:B------:R-:W-:Y:S01]  /*3d90*/  @!P2 LOP3.LUT R6, R19, 0x7ff00000, RZ, 0xc0, !PT ;  /* 0x7ff000001306a812 */ /* 0x000fe200078ec0ff */
[----:B------:R-:W-:Y:S01]  /*3da0*/  @!P2 IMAD.MOV.U32 R34, RZ, RZ, RZ ;  /* 0x000000ffff22a224 */ /* 0x000fe200078e00ff */
[----:B------:R-:W-:Y:S02]  /*3db0*/  @!P0 LOP3.LUT R8, R17, 0x7ff00000, RZ, 0xc0, !PT ;  /* 0x7ff0000011088812 */ /* 0x000fe400078ec0ff */
[----:B------:R-:W-:Y:S01]  /*3dc0*/  @!P2 ISETP.GE.U32.AND P3, PT, R7, R6, PT ;  /* 0x000000060700a20c */ /* 0x000fe20003f66070 */
[----:B------:R-:W-:-:S05]  /*3dd0*/  IMAD.MOV.U32 R6, RZ, RZ, 0x1ca00000 ;  /* 0x1ca00000ff067424 */ /* 0x000fca00078e00ff */
[C---:B------:R-:W-:Y:S02]  /*3de0*/  @!P2 SEL R11, R6.reuse, 0x63400000, !P3 ;  /* 0x63400000060ba807 */ /* 0x040fe40005800000 */
[----:B------:R-:W-:Y:S01]  /*3df0*/  SEL R9, R6, 0x63400000, !P1 ;  /* 0x6340000006097807 */ /* 0x000fe20004800000 */
[----:B0-----:R-:W-:Y:S01]  /*3e00*/  DFMA R26, R30, -R16, 1 ;  /* 0x3ff000001e1a742b */ /* 0x001fe20000000810 */
[----:B------:R-:W-:-:S04]  /*3e10*/  @!P2 LOP3.LUT R11, R11, 0x80000000, R29, 0xf8, !PT ;  /* 0x800000000b0ba812 */ /* 0x000fc800078ef81d */
[----:B------:R-:W-:-:S03]  /*3e20*/  @!P2 LOP3.LUT R35, R11, 0x100000, RZ, 0xfc, !PT ;  /* 0x001000000b23a812 */ /* 0x000fc600078efcff */
        /* <DEDUP_REMOVED lines=10> */
[----:B------:R-:W-:Y:S01]  /*3ed0*/  ISETP.GT.U32.AND P0, PT, R9, 0x7feffffe, PT ;  /* 0x7feffffe0900780c */ /* 0x000fe20003f04070 */
[----:B------:R-:W-:Y:S01]  /*3ee0*/  VIADD R9, R8, 0xffffffff ;  /* 0xffffffff08097836 */ /* 0x000fe20000000000 */
[----:B------:R-:W-:-:S04]  /*3ef0*/  DFMA R34, R32, -R16, R26 ;  /* 0x800000102022722b */ /* 0x000fc8000000001a */
[----:B------:R-:W-:-:S04]  /*3f00*/  ISETP.GT.U32.OR P0, PT, R9, 0x7feffffe, P0 ;  /* 0x7feffffe0900780c */ /* 0x000fc80000704470 */
[----:B------:R-:W-:-:S09]  /*3f10*/  DFMA R30, R30, R34, R32 ;  /* 0x000000221e1e722b */ /* 0x000fd20000000020 */
[----:B------:R-:W-:Y:S05]  /*3f20*/  @P0 BRA `(.L_x_157) ;  /* 0x0000000000780947 */ /* 0x000fea0003800000 */
[----:B------:R-:W-:Y:S02]  /*3f30*/  LOP3.LUT R7, R29, 0x7ff00000, RZ, 0xc0, !PT ;  /* 0x7ff000001d077812 */ /* 0x000fe400078ec0ff */
[----:B------:R-:W-:-:S04]  /*3f40*/  LOP3.LUT R8, R19, 0x7ff00000, RZ, 0xc0, !PT ;  /* 0x7ff0000013087812 */ /* 0x000fc800078ec0ff */
[CC--:B------:R-:W-:Y:S02]  /*3f50*/  VIADDMNMX R9, R7.reuse, -R8.reuse, 0xb9600000, !PT ;  /* 0xb960000007097446 */ /* 0x0c0fe40007800908 */
[----:B------:R-:W-:Y:S01]  /*3f60*/  ISETP.GE.U32.AND P0, PT, R7, R8, PT ;  /* 0x000000080700720c */ /* 0x000fe20003f06070 */
[----:B------:R-:W-:Y:S01]  /*3f70*/  IMAD.MOV.U32 R8, RZ, RZ, RZ ;  /* 0x000000ffff087224 */ /* 0x000fe200078e00ff */
[----:B------:R-:W-:Y:S02]  /*3f80*/  VIMNMX R9, PT, PT, R9, 0x46a00000, PT ;  /* 0x46a0000009097848 */ /* 0x000fe40003fe0100 */
[----:B------:R-:W-:-:S05]  /*3f90*/  SEL R6, R6, 0x63400000, !P0 ;  /* 0x6340000006067807 */ /* 0x000fca0004000000 */
[----:B------:R-:W-:-:S04]  /*3fa0*/  IMAD.IADD R6, R9, 0x1, -R6 ;  /* 0x0000000109067824 */ /* 0x000fc800078e0a06 */
[----:B------:R-:W-:-:S06]  /*3fb0*/  VIADD R9, R6, 0x7fe00000 ;  /* 0x7fe0000006097836 */ /* 0x000fcc0000000000 */
[----:B------:R-:W-:-:S10]  /*3fc0*/  DMUL R32, R30, R8 ;  /* 0x000000081e207228 */ /* 0x000fd40000000000 */
[----:B------:R-:W-:-:S13]  /*3fd0*/  FSETP.GTU.AND P0, PT, |R33|, 1.469367938527859385e-39, PT ;  /* 0x001000002100780b */ /* 0x000fda0003f0c200 */
[----:B------:R-:W-:Y:S05]  /*3fe0*/  @P0 BRA `(.L_x_158) ;  /* 0x0000000000a80947 */ /* 0x000fea0003800000 */
[----:B------:R-:W-:Y:S01]  /*3ff0*/  DFMA R16, R30, -R16, R26 ;  /* 0x800000101e10722b */ /* 0x000fe2000000001a */
[----:B------:R-:W-:-:S09]  /*4000*/  IMAD.MOV.U32 R8, RZ, RZ, RZ ;  /* 0x000000ffff087224 */ /* 0x000fd200078e00ff */
[C---:B------:R-:W-:Y:S02]  /*4010*/  FSETP.NEU.AND P0, PT, R17.reuse, RZ, PT ;  /* 0x000000ff1100720b */ /* 0x040fe40003f0d000 */
[----:B------:R-:W-:-:S04]  /*4020*/  LOP3.LUT R18, R17, 0x80000000, R19, 0x48, !PT ;  /* 0x8000000011127812 */ /* 0x000fc800078e4813 */
[----:B------:R-:W-:-:S07]  /*4030*/  LOP3.LUT R9, R18, R9, RZ, 0xfc, !PT ;  /* 0x0000000912097212 */ /* 0x000fce00078efcff */
[----:B------:R-:W-:Y:S05]  /*4040*/  @!P0 BRA `(.L_x_158) ;  /* 0x0000000000908947 */ /* 0x000fea0003800000 */
[----:B------:R-:W-:Y:S01]  /*4050*/  IMAD.MOV R17, RZ, RZ, -R6 ;  /* 0x000000ffff117224 */ /* 0x000fe200078e0a06 */
[----:B------:R-:W-:Y:S01]  /*4060*/  DMUL.RP R8, R30, R8 ;  /* 0x000000081e087228 */ /* 0x000fe20000008000 */
[----:B------:R-:W-:Y:S01]  /*4070*/  IMAD.MOV.U32 R16, RZ, RZ, RZ ;  /* 0x000000ffff107224 */ /* 0x000fe200078e00ff */
[----:B------:R-:W-:-:S05]  /*4080*/  IADD3 R6, PT, PT, -R6, -0x43300000, RZ ;  /* 0xbcd0000006067810 */ /* 0x000fca0007ffe1ff */
[----:B------:R-:W-:-:S10]  /*4090*/  DFMA R16, R32, -R16, R30 ;  /* 0x800000102010722b */ /* 0x000fd4000000001e */
[----:B------:R-:W-:Y:S02]  /*40a0*/  FSETP.NEU.AND P0, PT, |R17|, R6, PT ;  /* 0x000000061100720b */ /* 0x000fe40003f0d200 */
[----:B------:R-:W-:Y:S02]  /*40b0*/  LOP3.LUT R6, R9, R18, RZ, 0x3c, !PT ;  /* 0x0000001209067212 */ /* 0x000fe400078e3cff */
[----:B------:R-:W-:Y:S02]  /*40c0*/  FSEL R8, R8, R32, !P0 ;  /* 0x0000002008087208 */ /* 0x000fe40004000000 */
[----:B------:R-:W-:-:S03]  /*40d0*/  FSEL R9, R6, R33, !P0 ;  /* 0x0000002106097208 */ /* 0x000fc60004000000 */
[----:B------:R-:W-:Y:S02]  /*40e0*/  IMAD.MOV.U32 R32, RZ, RZ, R8 ;  /* 0x000000ffff207224 */ /* 0x000fe400078e0008 */
[----:B------:R-:W-:Y:S01]  /*40f0*/  IMAD.MOV.U32 R33, RZ, RZ, R9 ;  /* 0x000000ffff217224 */ /* 0x000fe200078e0009 */
[----:B------:R-:W-:Y:S06]  /*4100*/  BRA `(.L_x_158) ;  /* 0x0000000000607947 */ /* 0x000fec0003800000 */
.L_x_157:
[----:B------:R-:W-:-:S14]  /*4110*/  DSETP.NAN.AND P0, PT, R28, R28, PT ;  /* 0x0000001c1c00722a */ /* 0x000fdc0003f08000 */
[----:B------:R-:W-:Y:S05]  /*4120*/  @P0 BRA `(.L_x_159) ;  /* 0x00000000004c0947 */ /* 0x000fea0003800000 */
[----:B------:R-:W-:-:S14]  /*4130*/  DSETP.NAN.AND P0, PT, R18, R18, PT ;  /* 0x000000121200722a */ /* 0x000fdc0003f08000 */
[----:B------:R-:W-:Y:S05]  /*4140*/  @P0 BRA `(.L_x_160) ;  /* 0x0000000000340947 */ /* 0x000fea0003800000 */
[----:B------:R-:W-:Y:S01]  /*4150*/  ISETP.NE.AND P0, PT, R7, R8, PT ;  /* 0x000000080700720c */ /* 0x000fe20003f05270 */
[----:B------:R-:W-:Y:S02]  /*4160*/  IMAD.MOV.U32 R32, RZ, RZ, 0x0 ;  /* 0x00000000ff207424 */ /* 0x000fe400078e00ff */
[----:B------:R-:W-:-:S10]  /*4170*/  IMAD.MOV.U32 R33, RZ, RZ, -0x80000 ;  /* 0xfff80000ff217424 */ /* 0x000fd400078e00ff */
[----:B------:R-:W-:Y:S05]  /*4180*/  @!P0 BRA `(.L_x_158) ;  /* 0x0000000000408947 */ /* 0x000fea0003800000 */
[----:B------:R-:W-:Y:S02]  /*4190*/  ISETP.NE.AND P0, PT, R7, 0x7ff00000, PT ;  /* 0x7ff000000700780c */ /* 0x000fe40003f05270 */
[----:B------:R-:W-:Y:S02]  /*41a0*/  LOP3.LUT R19, R29, 0x80000000, R19, 0x48, !PT ;  /* 0x800000001d137812 */ /* 0x000fe400078e4813 */
[----:B------:R-:W-:-:S13]  /*41b0*/  ISETP.EQ.OR P0, PT, R8, RZ, !P0 ;  /* 0x000000ff0800720c */ /* 0x000fda0004702670 */
[----:B------:R-:W-:Y:S01]  /*41c0*/  @P0 LOP3.LUT R6, R19, 0x7ff00000, RZ, 0xfc, !PT ;  /* 0x7ff0000013060812 */ /* 0x000fe200078efcff */
[----:B------:R-:W-:Y:S02]  /*41d0*/  @!P0 IMAD.MOV.U32 R32, RZ, RZ, RZ ;  /* 0x000000ffff208224 */ /* 0x000fe400078e00ff */
[----:B------:R-:W-:Y:S02]  /*41e0*/  @!P0 IMAD.MOV.U32 R33, RZ, RZ, R19 ;  /* 0x000000ffff218224 */ /* 0x000fe400078e0013 */
[----:B------:R-:W-:Y:S02]  /*41f0*/  @P0 IMAD.MOV.U32 R32, RZ, RZ, RZ ;  /* 0x000000ffff200224 */ /* 0x000fe400078e00ff */
[----:B------:R-:W-:Y:S01]  /*4200*/  @P0 IMAD.MOV.U32 R33, RZ, RZ, R6 ;  /* 0x000000ffff210224 */ /* 0x000fe200078e0006 */
[----:B------:R-:W-:Y:S06]  /*4210*/  BRA `(.L_x_158) ;  /* 0x00000000001c7947 */ /* 0x000fec0003800000 */
.L_x_160:
[----:B------:R-:W-:Y:S01]  /*4220*/  LOP3.LUT R7, R19, 0x80000, RZ, 0xfc, !PT ;  /* 0x0008000013077812 */ /* 0x000fe200078efcff */
[----:B------:R-:W-:-:S04]  /*4230*/  IMAD.MOV.U32 R32, RZ, RZ, R18 ;  /* 0x000000ffff207224 */ /* 0x000fc800078e0012 */
[----:B------:R-:W-:Y:S01]  /*4240*/  IMAD.MOV.U32 R33, RZ, RZ, R7 ;  /* 0x000000ffff217224 */ /* 0x000fe200078e0007 */
[----:B------:R-:W-:Y:S06]  /*4250*/  BRA `(.L_x_158) ;  /* 0x00000000000c7947 */ /* 0x000fec0003800000 */
.L_x_159:
[----:B------:R-:W-:Y:S01]  /*4260*/  LOP3.LUT R7, R29, 0x80000, RZ, 0xfc, !PT ;  /* 0x000800001d077812 */ /* 0x000fe200078efcff */
[----:B------:R-:W-:-:S04]  /*4270*/  IMAD.MOV.U32 R32, RZ, RZ, R28 ;  /* 0x000000ffff207224 */ /* 0x000fc800078e001c */
[----:B------:R-:W-:-:S07]  /*4280*/  IMAD.MOV.U32 R33, RZ, RZ, R7 ;  /* 0x000000ffff217224 */ /* 0x000fce00078e0007 */
.L_x_158:
[----:B------:R-:W-:Y:S05]  /*4290*/  BSYNC.RECONVERGENT B0 ;  /* 0x0000000000007941 */ /* 0x000fea0003800200 */
.L_x_156:
[----:B------:R-:W-:Y:S02]  /*42a0*/  IMAD.MOV.U32 R8, RZ, RZ, R0 ;  /* 0x000000ffff087224 */ /* 0x000fe400078e0000 */
[----:B------:R-:W-:Y:S02]  /*42b0*/  IMAD.MOV.U32 R9, RZ, RZ, 0x0 ;  /* 0x00000000ff097424 */ /* 0x000fe400078e00ff */
[----:B------:R-:W-:Y:S02]  /*42c0*/  IMAD.MOV.U32 R6, RZ, RZ, R32 ;  /* 0x000000ffff067224 */ /* 0x000fe400078e0020 */
[----:B------:R-:W-:Y:S01]  /*42d0*/  IMAD.MOV.U32 R7, RZ, RZ, R33 ;  /* 0x000000ffff077224 */ /* 0x000fe200078e0021 */
[----:B------:R-:W-:Y:S06]  /*42e0*/  RET.REL.NODEC R8 `(ppo_batch_f32) ;  /* 0xffffffbc08447950 */ /* 0x000fec0003c3ffff */
.L_x_161:
        /* <DEDUP_REMOVED lines=9> */
.L_x_165:


//--------------------- .nv.shared.reserved.0     --------------------------
	.section	.nv.shared.reserved.0,"aw",@nobits
	.weak		__nv_reservedSMEM_offset_0_alias
	.size		__nv_reservedSMEM_offset_0_alias, 0, 64
	.other		__nv_reservedSMEM_offset_0_alias,@"STO_CUDA_RESERVED_SHARED STV_DEFAULT"
__nv_reservedSMEM_offset_0_alias:
	.zero		0
	.zero		64


//--------------------- .nv.constant0.ppo_from_ma_many_series_one_param_time_major_f32 --------------------------
	.section	.nv.constant0.ppo_from_ma_many_series_one_param_time_major_f32,"a",@progbits
	.sectionflags	@""
	.align	4
.nv.constant0.ppo_from_ma_many_series_one_param_time_major_f32:
	.zero		944


//--------------------- .nv.constant0.ppo_from_ma_batch_f32 --------------------------
	.section	.nv.constant0.ppo_from_ma_batch_f32,"a",@progbits
	.sectionflags	@""
	.align	4
.nv.constant0.ppo_from_ma_batch_f32:
	.zero		952


//--------------------- .nv.constant0.ppo_many_series_one_param_time_major_f32 --------------------------
	.section	.nv.constant0.ppo_many_series_one_param_time_major_f32,"a",@progbits
	.sectionflags	@""
	.align	4
.nv.constant0.ppo_many_series_one_param_time_major_f32:
	.zero		952


//--------------------- .nv.constant0.ppo_batch_f32 --------------------------
	.section	.nv.constant0.ppo_batch_f32,"a",@progbits
	.sectionflags	@""
	.align	4
.nv.constant0.ppo_batch_f32:
	.zero		952


//--------------------- SYMBOLS --------------------------

	.type		.nv.reservedSmem.offset0,@object
	.size		.nv.reservedSmem.offset0,0x4
